// auto-generated by cutlass_sweep.gemm — config: {"arch": "sm_100", "cluster_m": 1, "cluster_n": 1, "dtype": "e5m2", "dtype_b": "e5m2", "layout": "nt", "stages": 0, "tile_k": 32, "tile_m": 128, "tile_n": 256}
#include "cutlass/cutlass.h"
#include "cutlass/gemm/collective/collective_builder.hpp"
#include "cutlass/gemm/device/gemm_universal_adapter.h"
#include "cutlass/gemm/kernel/gemm_universal.hpp"
#include "cutlass/epilogue/collective/collective_builder.hpp"

using ElemA = cutlass::float_e5m2_t;
using ElemB = cutlass::float_e5m2_t;
using ElemCD = cutlass::float_e5m2_t;
using Acc  = float;
using TileShape    = cute::Shape<cute::_128, cute::_256, cute::_32>;
using ClusterShape = cute::Shape<cute::_1, cute::_1, cute::_1>;

using CollectiveEpilogue = typename cutlass::epilogue::collective::CollectiveBuilder<
    cutlass::arch::Sm100, cutlass::arch::OpClassTensorOp,
    TileShape, ClusterShape,
    cutlass::epilogue::collective::EpilogueTileAuto,
    Acc, Acc,
    ElemCD, cutlass::layout::RowMajor, 128 / cutlass::sizeof_bits<ElemCD>::value,
    ElemCD, cutlass::layout::RowMajor, 128 / cutlass::sizeof_bits<ElemCD>::value,
    cutlass::epilogue::collective::EpilogueScheduleAuto
  >::CollectiveOp;

using CollectiveMainloop = typename cutlass::gemm::collective::CollectiveBuilder<
    cutlass::arch::Sm100, cutlass::arch::OpClassTensorOp,
    ElemA, cutlass::layout::RowMajor, 128 / cutlass::sizeof_bits<ElemA>::value,
    ElemB, cutlass::layout::ColumnMajor, 128 / cutlass::sizeof_bits<ElemB>::value,
    Acc,
    TileShape, ClusterShape,
    cutlass::gemm::collective::StageCountAutoCarveout<static_cast<int>(sizeof(typename CollectiveEpilogue::SharedStorage))>,
    cutlass::gemm::collective::KernelScheduleAuto
  >::CollectiveOp;

using GemmKernel = cutlass::gemm::kernel::GemmUniversal<
    cute::Shape<int,int,int,int>,
    CollectiveMainloop,
    CollectiveEpilogue
>;
using Gemm = cutlass::gemm::device::GemmUniversalAdapter<GemmKernel>;

// Force the device kernel symbol into the cubin without needing a host main.
auto* _anchor = &cutlass::device_kernel<GemmKernel>;


// ===== COMPILED SASS (sm_100a) =====

	.target	sm_100a

	.elftype	@"ET_EXEC"


//--------------------- .note.nv.tkinfo           --------------------------
	.section	.note.nv.tkinfo,"",@"SHT_NOTE"
	.sectionflags	@"SHF_NOTE_NV_TKINFO"
	.tkinfo
        /*0018*/ 	.word	0x00000002
        /*0030*/ 	.string	""
        /*0030*/ 	.string	"ptxas"
        /*0030*/ 	.string	"Cuda compilation tools, release 13.0, V13.0.88"
        /*0030*/ 	.string	"Build cuda_13.0.r13.0/compiler.36424714_0"
        /*0030*/ 	.string	"-arch sm_100a -m 64 "



//--------------------- .note.nv.cuinfo           --------------------------
	.section	.note.nv.cuinfo,"",@"SHT_NOTE"
	.sectionflags	@"SHF_NOTE_NV_CUINFO"
        /*0018*/ 	.short	0x0002
        /*001a*/ 	.short	0x0064
        /*001c*/ 	.short	0x0082
	.zero		2


//--------------------- .nv.info                  --------------------------
	.section	.nv.info,"",@"SHT_CUDA_INFO"
	.align	4


	//----- nvinfo : EIATTR_REGCOUNT
	.align		4
        /*0000*/ 	.byte	0x04, 0x2f
        /*0002*/ 	.short	(.L_20 - .L_19)
	.align		4
.L_19:
        /*0004*/ 	.word	index@(_ZN7cutlass13device_kernelINS_4gemm6kernel13GemmUniversalIN4cute5tupleIJiiiiEEENS1_10collective13CollectiveMmaINS1_35MainloopSm100TmaUmmaWarpSpecializedILi14ELi2ELi2ENS5_IJNS4_1CILi1EEESB_SB_EEEEENS5_IJNSA_ILi128EEENSA_ILi256EEENSA_ILi32EEEEEENS_12float_e5m2_tENS5_IJlSB_lEEESI_SJ_NS4_8TiledMMAINS4_8MMA_AtomIJNS4_10MMA_TraitsINS4_19SM100_MMA_F8F6F4_SSEJSI_SI_fSE_SF_NS4_17integral_constantINS4_4UMMA5MajorELSQ_0EEESR_NSO_INSP_7ScaleInELSS_0EEEST_EEEEEENS4_6LayoutISC_NS5_IJNSA_ILi0EEESX_SX_EEEEENS5_IJNS4_10UnderscoreES10_S10_EEEEENS4_13SM90_TMA_LOADENS4_14ComposedLayoutINS4_7SwizzleILi1ELi4ELi3EEENS4_18smem_ptr_flag_bitsILi8EEENSW_INS5_IJNSA_ILi8EEESG_EEENS5_IJSG_SB_EEEEEEEvNS4_8identityES13_S1D_vS1E_EENS_8epilogue10collective18CollectiveEpilogueINS1G_23Sm100TmaWarpSpecializedILi4ELi2ELi64ELb0ELb0EEEJSH_NS5_IJNSW_ISE_SB_EENSW_INSA_ILi64EEESB_EEEEESI_SJ_SI_SJ_NS1G_6fusion15FusionCallbacksIS1K_NS1P_17LinearCombinationISI_fSI_fLNS_15FloatRoundStyleE2EEESH_S1O_JEEENS4_5SM1004TMEM4LOAD26SM100_TMEM_LOAD_32dp32b64xES13_NS14_INS15_ILi2ELi4ELi3EEES18_NSW_INS5_IJS19_S1M_EEENS5_IJS1M_SB_EEEEEEENS4_39AutoVectorizingCopyWithAssumedAlignmentILi128EEENS4_14SM90_TMA_STOREES23_S25_S25_EEEvvEEEEvNT_6ParamsE)
        /*0008*/ 	.word	0x000000e0


	//----- nvinfo : EIATTR_FRAME_SIZE
	.align		4
.L_20:
        /*000c*/ 	.byte	0x04, 0x11
        /*000e*/ 	.short	(.L_22 - .L_21)
	.align		4
.L_21:
        /*0010*/ 	.word	index@($__internal_2_$__cuda_sm10x_tcgen05_guardrail_trap_unallocated_columns_being_dealloced)
        /*0014*/ 	.word	0x00000000


	//----- nvinfo : EIATTR_FRAME_SIZE
	.align		4
.L_22:
        /*0018*/ 	.byte	0x04, 0x11
        /*001a*/ 	.short	(.L_24 - .L_23)
	.align		4
.L_23:
        /*001c*/ 	.word	index@($__internal_1_$__cuda_sm10x_tcgen05_guardrail_trap_phase_invalid_during_alloc)
        /*0020*/ 	.word	0x00000000


	//----- nvinfo : EIATTR_FRAME_SIZE
	.align		4
.L_24:
        /*0024*/ 	.byte	0x04, 0x11
        /*0026*/ 	.short	(.L_26 - .L_25)
	.align		4
.L_25:
        /*0028*/ 	.word	index@($__internal_0_$__cuda_sm10x_tcgen05_guardrail_trap_col_being_dealloced_not_returned_by_alloc)
        /*002c*/ 	.word	0x00000000


	//----- nvinfo : EIATTR_FRAME_SIZE
	.align		4
.L_26:
        /*0030*/ 	.byte	0x04, 0x11
        /*0032*/ 	.short	(.L_28 - .L_27)
	.align		4
.L_27:
        /*0034*/ 	.word	index@(_ZN7cutlass13device_kernelINS_4gemm6kernel13GemmUniversalIN4cute5tupleIJiiiiEEENS1_10collective13CollectiveMmaINS1_35MainloopSm100TmaUmmaWarpSpecializedILi14ELi2ELi2ENS5_IJNS4_1CILi1EEESB_SB_EEEEENS5_IJNSA_ILi128EEENSA_ILi256EEENSA_ILi32EEEEEENS_12float_e5m2_tENS5_IJlSB_lEEESI_SJ_NS4_8TiledMMAINS4_8MMA_AtomIJNS4_10MMA_TraitsINS4_19SM100_MMA_F8F6F4_SSEJSI_SI_fSE_SF_NS4_17integral_constantINS4_4UMMA5MajorELSQ_0EEESR_NSO_INSP_7ScaleInELSS_0EEEST_EEEEEENS4_6LayoutISC_NS5_IJNSA_ILi0EEESX_SX_EEEEENS5_IJNS4_10UnderscoreES10_S10_EEEEENS4_13SM90_TMA_LOADENS4_14ComposedLayoutINS4_7SwizzleILi1ELi4ELi3EEENS4_18smem_ptr_flag_bitsILi8EEENSW_INS5_IJNSA_ILi8EEESG_EEENS5_IJSG_SB_EEEEEEEvNS4_8identityES13_S1D_vS1E_EENS_8epilogue10collective18CollectiveEpilogueINS1G_23Sm100TmaWarpSpecializedILi4ELi2ELi64ELb0ELb0EEEJSH_NS5_IJNSW_ISE_SB_EENSW_INSA_ILi64EEESB_EEEEESI_SJ_SI_SJ_NS1G_6fusion15FusionCallbacksIS1K_NS1P_17LinearCombinationISI_fSI_fLNS_15FloatRoundStyleE2EEESH_S1O_JEEENS4_5SM1004TMEM4LOAD26SM100_TMEM_LOAD_32dp32b64xES13_NS14_INS15_ILi2ELi4ELi3EEES18_NSW_INS5_IJS19_S1M_EEENS5_IJS1M_SB_EEEEEEENS4_39AutoVectorizingCopyWithAssumedAlignmentILi128EEENS4_14SM90_TMA_STOREES23_S25_S25_EEEvvEEEEvNT_6ParamsE)
        /*0038*/ 	.word	0x00000000


	//----- nvinfo : EIATTR_MIN_STACK_SIZE
	.align		4
.L_28:
        /*003c*/ 	.byte	0x04, 0x12
        /*003e*/ 	.short	(.L_30 - .L_29)
	.align		4
.L_29:
        /*0040*/ 	.word	index@(_ZN7cutlass13device_kernelINS_4gemm6kernel13GemmUniversalIN4cute5tupleIJiiiiEEENS1_10collective13CollectiveMmaINS1_35MainloopSm100TmaUmmaWarpSpecializedILi14ELi2ELi2ENS5_IJNS4_1CILi1EEESB_SB_EEEEENS5_IJNSA_ILi128EEENSA_ILi256EEENSA_ILi32EEEEEENS_12float_e5m2_tENS5_IJlSB_lEEESI_SJ_NS4_8TiledMMAINS4_8MMA_AtomIJNS4_10MMA_TraitsINS4_19SM100_MMA_F8F6F4_SSEJSI_SI_fSE_SF_NS4_17integral_constantINS4_4UMMA5MajorELSQ_0EEESR_NSO_INSP_7ScaleInELSS_0EEEST_EEEEEENS4_6LayoutISC_NS5_IJNSA_ILi0EEESX_SX_EEEEENS5_IJNS4_10UnderscoreES10_S10_EEEEENS4_13SM90_TMA_LOADENS4_14ComposedLayoutINS4_7SwizzleILi1ELi4ELi3EEENS4_18smem_ptr_flag_bitsILi8EEENSW_INS5_IJNSA_ILi8EEESG_EEENS5_IJSG_SB_EEEEEEEvNS4_8identityES13_S1D_vS1E_EENS_8epilogue10collective18CollectiveEpilogueINS1G_23Sm100TmaWarpSpecializedILi4ELi2ELi64ELb0ELb0EEEJSH_NS5_IJNSW_ISE_SB_EENSW_INSA_ILi64EEESB_EEEEESI_SJ_SI_SJ_NS1G_6fusion15FusionCallbacksIS1K_NS1P_17LinearCombinationISI_fSI_fLNS_15FloatRoundStyleE2EEESH_S1O_JEEENS4_5SM1004TMEM4LOAD26SM100_TMEM_LOAD_32dp32b64xES13_NS14_INS15_ILi2ELi4ELi3EEES18_NSW_INS5_IJS19_S1M_EEENS5_IJS1M_SB_EEEEEEENS4_39AutoVectorizingCopyWithAssumedAlignmentILi128EEENS4_14SM90_TMA_STOREES23_S25_S25_EEEvvEEEEvNT_6ParamsE)
        /*0044*/ 	.word	0x00000000
.L_30:


//--------------------- .nv.compat                --------------------------
	.section	.nv.compat,"",@"SHT_CUDA_COMPAT_INFO"
	.align	4
        /*0000*/ 	.byte	0x02, 0x09, 0x01, 0x00, 0x02, 0x02, 0x02, 0x00, 0x02, 0x05, 0x05, 0x00, 0x03, 0x07, 0x01, 0x01
        /*0010*/ 	.byte	0x02, 0x03, 0x01, 0x00, 0x02, 0x06, 0x01, 0x00, 0x04, 0x0b, 0x08, 0x00, 0x09, 0x00, 0x00, 0x00
        /*0020*/ 	.byte	0x00, 0x00, 0x00, 0x00


//--------------------- .nv.info._ZN7cutlass13device_kernelINS_4gemm6kernel13GemmUniversalIN4cute5tupleIJiiiiEEENS1_10collective13CollectiveMmaINS1_35MainloopSm100TmaUmmaWarpSpecializedILi14ELi2ELi2ENS5_IJNS4_1CILi1EEESB_SB_EEEEENS5_IJNSA_ILi128EEENSA_ILi256EEENSA_ILi32EEEEEENS_12float_e5m2_tENS5_IJlSB_lEEESI_SJ_NS4_8TiledMMAINS4_8MMA_AtomIJNS4_10MMA_TraitsINS4_19SM100_MMA_F8F6F4_SSEJSI_SI_fSE_SF_NS4_17integral_constantINS4_4UMMA5MajorELSQ_0EEESR_NSO_INSP_7ScaleInELSS_0EEEST_EEEEEENS4_6LayoutISC_NS5_IJNSA_ILi0EEESX_SX_EEEEENS5_IJNS4_10UnderscoreES10_S10_EEEEENS4_13SM90_TMA_LOADENS4_14ComposedLayoutINS4_7SwizzleILi1ELi4ELi3EEENS4_18smem_ptr_flag_bitsILi8EEENSW_INS5_IJNSA_ILi8EEESG_EEENS5_IJSG_SB_EEEEEEEvNS4_8identityES13_S1D_vS1E_EENS_8epilogue10collective18CollectiveEpilogueINS1G_23Sm100TmaWarpSpecializedILi4ELi2ELi64ELb0ELb0EEEJSH_NS5_IJNSW_ISE_SB_EENSW_INSA_ILi64EEESB_EEEEESI_SJ_SI_SJ_NS1G_6fusion15FusionCallbacksIS1K_NS1P_17LinearCombinationISI_fSI_fLNS_15FloatRoundStyleE2EEESH_S1O_JEEENS4_5SM1004TMEM4LOAD26SM100_TMEM_LOAD_32dp32b64xES13_NS14_INS15_ILi2ELi4ELi3EEES18_NSW_INS5_IJS19_S1M_EEENS5_IJS1M_SB_EEEEEEENS4_39AutoVectorizingCopyWithAssumedAlignmentILi128EEENS4_14SM90_TMA_STOREES23_S25_S25_EEEvvEEEEvNT_6ParamsE --------------------------
	.section	.nv.info._ZN7cutlass13device_kernelINS_4gemm6kernel13GemmUniversalIN4cute5tupleIJiiiiEEENS1_10collective13CollectiveMmaINS1_35MainloopSm100TmaUmmaWarpSpecializedILi14ELi2ELi2ENS5_IJNS4_1CILi1EEESB_SB_EEEEENS5_IJNSA_ILi128EEENSA_ILi256EEENSA_ILi32EEEEEENS_12float_e5m2_tENS5_IJlSB_lEEESI_SJ_NS4_8TiledMMAINS4_8MMA_AtomIJNS4_10MMA_TraitsINS4_19SM100_MMA_F8F6F4_SSEJSI_SI_fSE_SF_NS4_17integral_constantINS4_4UMMA5MajorELSQ_0EEESR_NSO_INSP_7ScaleInELSS_0EEEST_EEEEEENS4_6LayoutISC_NS5_IJNSA_ILi0EEESX_SX_EEEEENS5_IJNS4_10UnderscoreES10_S10_EEEEENS4_13SM90_TMA_LOADENS4_14ComposedLayoutINS4_7SwizzleILi1ELi4ELi3EEENS4_18smem_ptr_flag_bitsILi8EEENSW_INS5_IJNSA_ILi8EEESG_EEENS5_IJSG_SB_EEEEEEEvNS4_8identityES13_S1D_vS1E_EENS_8epilogue10collective18CollectiveEpilogueINS1G_23Sm100TmaWarpSpecializedILi4ELi2ELi64ELb0ELb0EEEJSH_NS5_IJNSW_ISE_SB_EENSW_INSA_ILi64EEESB_EEEEESI_SJ_SI_SJ_NS1G_6fusion15FusionCallbacksIS1K_NS1P_17LinearCombinationISI_fSI_fLNS_15FloatRoundStyleE2EEESH_S1O_JEEENS4_5SM1004TMEM4LOAD26SM100_TMEM_LOAD_32dp32b64xES13_NS14_INS15_ILi2ELi4ELi3EEES18_NSW_INS5_IJS19_S1M_EEENS5_IJS1M_SB_EEEEEEENS4_39AutoVectorizingCopyWithAssumedAlignmentILi128EEENS4_14SM90_TMA_STOREES23_S25_S25_EEEvvEEEEvNT_6ParamsE,"",@"SHT_CUDA_INFO"
	.sectionflags	@""
	.align	4


	//----- nvinfo : EIATTR_CUDA_API_VERSION
	.align		4
        /*0000*/ 	.byte	0x04, 0x37
        /*0002*/ 	.short	(.L_32 - .L_31)
.L_31:
        /*0004*/ 	.word	0x00000082


	//----- nvinfo : EIATTR_KPARAM_INFO
	.align		4
.L_32:
        /*0008*/ 	.byte	0x04, 0x17
        /*000a*/ 	.short	(.L_34 - .L_33)
.L_33:
        /*000c*/ 	.word	0x00000000
        /*0010*/ 	.short	0x0000
        /*0012*/ 	.short	0x0000
        /*0014*/ 	.byte	0x00, 0xf0, 0x01, 0x20


	//----- nvinfo : EIATTR_AT_ENTRY_FRAGMENTS
	.align		4
.L_34:
        /*0018*/ 	.byte	0x04, 0x4f
        /*001a*/ 	.short	(.L_36 - .L_35)


	//   ....[0]....
.L_35:
        /*001c*/ 	.word	0x00000006


	//----- nvinfo : EIATTR_RESERVED_SMEM_USED
	.align		4
.L_36:
        /*0020*/ 	.byte	0x01, 0x41
	.zero		2


	//----- nvinfo : EIATTR_SPARSE_MMA_MASK
	.align		4
        /*0024*/ 	.byte	0x03, 0x50
        /*0026*/ 	.short	0x0000


	//----- nvinfo : EIATTR_TCGEN05_1CTA_USED
	.align		4
        /*0028*/ 	.byte	0x01, 0x51
	.zero		2


	//----- nvinfo : EIATTR_MAXREG_COUNT
	.align		4
        /*002c*/ 	.byte	0x03, 0x1b
        /*002e*/ 	.short	0x00ff


	//----- nvinfo : EIATTR_NUM_BARRIERS
	.align		4
        /*0030*/ 	.byte	0x02, 0x4c
        /*0032*/ 	.byte	0x07
	.zero		1


	//----- nvinfo : EIATTR_EXTERNS
	.align		4
        /*0034*/ 	.byte	0x04, 0x0f
        /*0036*/ 	.short	(.L_38 - .L_37)


	//   ....[0]....
	.align		4
.L_37:
        /*0038*/ 	.word	index@(__assertfail)


	//----- nvinfo : EIATTR_MERCURY_ISA_VERSION
	.align		4
.L_38:
        /*003c*/ 	.byte	0x03, 0x5f
        /*003e*/ 	.short	0x0101


	//----- nvinfo : EIATTR_INT_WARP_WIDE_INSTR_OFFSETS
	.align		4
        /*0040*/ 	.byte	0x04, 0x31
        /*0042*/ 	.short	(.L_40 - .L_39)


	//   ....[0]....
.L_39:
        /*0044*/ 	.word	0x00001f10


	//   ....[1]....
        /*0048*/ 	.word	0x00003c90


	//   ....[2]....
        /*004c*/ 	.word	0x00003cb0


	//   ....[3]....
        /*0050*/ 	.word	0x00003ce0


	//   ....[4]....
        /*0054*/ 	.word	0x00004620


	//   ....[5]....
        /*0058*/ 	.word	0x00004690


	//   ....[6]....
        /*005c*/ 	.word	0x00004770


	//   ....[7]....
        /*0060*/ 	.word	0x000047f0


	//   ....[8]....
        /*0064*/ 	.word	0x00004900


	//   ....[9]....
        /*0068*/ 	.word	0x00004990


	//   ....[10]....
        /*006c*/ 	.word	0x00004b70


	//   ....[11]....
        /*0070*/ 	.word	0x00004cd0


	//----- nvinfo : EIATTR_COOP_GROUP_MASK_REGIDS
	.align		4
.L_40:
        /*0074*/ 	.byte	0x04, 0x29
        /*0076*/ 	.short	(.L_42 - .L_41)


	//   ....[0]....
.L_41:
        /*0078*/ 	.word	0xffffffff


	//   ....[1]....
        /*007c*/ 	.word	0xffffffff


	//   ....[2]....
        /*0080*/ 	.word	0xffffffff


	//   ....[3]....
        /*0084*/ 	.word	0xffffffff


	//   ....[4]....
        /*0088*/ 	.word	0xffffffff


	//   ....[5]....
        /*008c*/ 	.word	0xffffffff


	//   ....[6]....
        /*0090*/ 	.word	0xffffffff


	//   ....[7]....
        /*0094*/ 	.word	0xffffffff


	//   ....[8]....
        /*0098*/ 	.word	0xffffffff


	//   ....[9]....
        /*009c*/ 	.word	0xffffffff


	//   ....[10]....
        /*00a0*/ 	.word	0xffffffff


	//   ....[11]....
        /*00a4*/ 	.word	0xffffffff


	//   ....[12]....
        /*00a8*/ 	.word	0xffffffff


	//----- nvinfo : EIATTR_COOP_GROUP_INSTR_OFFSETS
	.align		4
.L_42:
        /*00ac*/ 	.byte	0x04, 0x28
        /*00ae*/ 	.short	(.L_44 - .L_43)


	//   ....[0]....
.L_43:
        /*00b0*/ 	.word	0x00000090


	//   ....[1]....
        /*00b4*/ 	.word	0x000004d0


	//   ....[2]....
        /*00b8*/ 	.word	0x000007b0


	//   ....[3]....
        /*00bc*/ 	.word	0x00000950


	//   ....[4]....
        /*00c0*/ 	.word	0x00000a50


	//   ....[5]....
        /*00c4*/ 	.word	0x00000bc0


	//   ....[6]....
        /*00c8*/ 	.word	0x00000d20


	//   ....[7]....
        /*00cc*/ 	.word	0x00001df0


	//   ....[8]....
        /*00d0*/ 	.word	0x00003170


	//   ....[9]....
        /*00d4*/ 	.word	0x00003380


	//   ....[10]....
        /*00d8*/ 	.word	0x000033b0


	//   ....[11]....
        /*00dc*/ 	.word	0x00003b70


	//   ....[12]....
        /*00e0*/ 	.word	0x00003da0


	//----- nvinfo : EIATTR_VRC_CTA_INIT_COUNT
	.align		4
.L_44:
        /*00e4*/ 	.byte	0x02, 0x4a
        /*00e6*/ 	.byte	0x80
	.zero		1


	//----- nvinfo : EIATTR_SYSCALL_OFFSETS
	.align		4
        /*00e8*/ 	.byte	0x04, 0x46
        /*00ea*/ 	.short	(.L_46 - .L_45)


	//   ....[0]....
.L_45:
        /*00ec*/ 	.word	0x00005740


	//   ....[1]....
        /*00f0*/ 	.word	0x00005880


	//   ....[2]....
        /*00f4*/ 	.word	0x000060e0


	//   ....[3]....
        /*00f8*/ 	.word	0x00007700


	//   ....[4]....
        /*00fc*/ 	.word	0x00008cb0


	//   ....[5]....
        /*0100*/ 	.word	0x0000a280


	//----- nvinfo : EIATTR_MBARRIER_INSTR_OFFSETS
	.align		4
.L_46:
        /*0104*/ 	.byte	0x04, 0x39
        /*0106*/ 	.short	(.L_48 - .L_47)


	//   ....[0]....
.L_47:
        /*0108*/ 	.word	0x000005d0
        /*010c*/ 	.word	0x000000ff
        /*0110*/ 	.word	0x00000000
        /*0114*/ 	.short	0x0100
        /*0116*/ 	.byte	0x05
	.zero		1


	//   ....[1]....
        /*0118*/ 	.word	0x000005e0
        /*011c*/ 	.word	0x000000ff
        /*0120*/ 	.word	0x00000070
        /*0124*/ 	.short	0x0100
        /*0126*/ 	.byte	0x05
	.zero		1


	//   ....[2]....
        /*0128*/ 	.word	0x000005f0
        /*012c*/ 	.word	0x000000ff
        /*0130*/ 	.word	0x00000008
        /*0134*/ 	.short	0x0100
        /*0136*/ 	.byte	0x05
	.zero		1


	//   ....[3]....
        /*0138*/ 	.word	0x00000600
        /*013c*/ 	.word	0x000000ff
        /*0140*/ 	.word	0x00000078
        /*0144*/ 	.short	0x0100
        /*0146*/ 	.byte	0x05
	.zero		1


	//   ....[4]....
        /*0148*/ 	.word	0x00000610
        /*014c*/ 	.word	0x000000ff
        /*0150*/ 	.word	0x00000010
        /*0154*/ 	.short	0x0100
        /*0156*/ 	.byte	0x05
	.zero		1


	//   ....[5]....
        /*0158*/ 	.word	0x00000620
        /*015c*/ 	.word	0x000000ff
        /*0160*/ 	.word	0x00000080
        /*0164*/ 	.short	0x0100
        /*0166*/ 	.byte	0x05
	.zero		1


	//   ....[6]....
        /*0168*/ 	.word	0x00000630
        /*016c*/ 	.word	0x000000ff
        /*0170*/ 	.word	0x00000018
        /*0174*/ 	.short	0x0100
        /*0176*/ 	.byte	0x05
	.zero		1


	//   ....[7]....
        /*0178*/ 	.word	0x00000640
        /*017c*/ 	.word	0x000000ff
        /*0180*/ 	.word	0x00000088
        /*0184*/ 	.short	0x0100
        /*0186*/ 	.byte	0x05
	.zero		1


	//   ....[8]....
        /*0188*/ 	.word	0x00000650
        /*018c*/ 	.word	0x000000ff
        /*0190*/ 	.word	0x00000020
        /*0194*/ 	.short	0x0100
        /*0196*/ 	.byte	0x05
	.zero		1


	//   ....[9]....
        /*0198*/ 	.word	0x00000660
        /*019c*/ 	.word	0x000000ff
        /*01a0*/ 	.word	0x00000090
        /*01a4*/ 	.short	0x0100
        /*01a6*/ 	.byte	0x05
	.zero		1


	//   ....[10]....
        /*01a8*/ 	.word	0x00000670
        /*01ac*/ 	.word	0x000000ff
        /*01b0*/ 	.word	0x00000028
        /*01b4*/ 	.short	0x0100
        /*01b6*/ 	.byte	0x05
	.zero		1


	//   ....[11]....
        /*01b8*/ 	.word	0x00000680
        /*01bc*/ 	.word	0x000000ff
        /*01c0*/ 	.word	0x00000098
        /*01c4*/ 	.short	0x0100
        /*01c6*/ 	.byte	0x05
	.zero		1


	//   ....[12]....
        /*01c8*/ 	.word	0x00000690
        /*01cc*/ 	.word	0x000000ff
        /*01d0*/ 	.word	0x00000030
        /*01d4*/ 	.short	0x0100
        /*01d6*/ 	.byte	0x05
	.zero		1


	//   ....[13]....
        /*01d8*/ 	.word	0x000006a0
        /*01dc*/ 	.word	0x000000ff
        /*01e0*/ 	.word	0x000000a0
        /*01e4*/ 	.short	0x0100
        /*01e6*/ 	.byte	0x05
	.zero		1


	//   ....[14]....
        /*01e8*/ 	.word	0x000006b0
        /*01ec*/ 	.word	0x000000ff
        /*01f0*/ 	.word	0x00000038
        /*01f4*/ 	.short	0x0100
        /*01f6*/ 	.byte	0x05
	.zero		1


	//   ....[15]....
        /*01f8*/ 	.word	0x000006c0
        /*01fc*/ 	.word	0x000000ff
        /*0200*/ 	.word	0x000000a8
        /*0204*/ 	.short	0x0100
        /*0206*/ 	.byte	0x05
	.zero		1


	//   ....[16]....
        /*0208*/ 	.word	0x000006d0
        /*020c*/ 	.word	0x000000ff
        /*0210*/ 	.word	0x00000040
        /*0214*/ 	.short	0x0100
        /*0216*/ 	.byte	0x05
	.zero		1


	//   ....[17]....
        /*0218*/ 	.word	0x000006e0
        /*021c*/ 	.word	0x000000ff
        /*0220*/ 	.word	0x000000b0
        /*0224*/ 	.short	0x0100
        /*0226*/ 	.byte	0x05
	.zero		1


	//   ....[18]....
        /*0228*/ 	.word	0x000006f0
        /*022c*/ 	.word	0x000000ff
        /*0230*/ 	.word	0x00000048
        /*0234*/ 	.short	0x0100
        /*0236*/ 	.byte	0x05
	.zero		1


	//   ....[19]....
        /*0238*/ 	.word	0x00000700
        /*023c*/ 	.word	0x000000ff
        /*0240*/ 	.word	0x000000b8
        /*0244*/ 	.short	0x0100
        /*0246*/ 	.byte	0x05
	.zero		1


	//   ....[20]....
        /*0248*/ 	.word	0x00000710
        /*024c*/ 	.word	0x000000ff
        /*0250*/ 	.word	0x00000050
        /*0254*/ 	.short	0x0100
        /*0256*/ 	.byte	0x05
	.zero		1


	//   ....[21]....
        /*0258*/ 	.word	0x00000720
        /*025c*/ 	.word	0x000000ff
        /*0260*/ 	.word	0x000000c0
        /*0264*/ 	.short	0x0100
        /*0266*/ 	.byte	0x05
	.zero		1


	//   ....[22]....
        /*0268*/ 	.word	0x00000730
        /*026c*/ 	.word	0x000000ff
        /*0270*/ 	.word	0x00000058
        /*0274*/ 	.short	0x0100
        /*0276*/ 	.byte	0x05
	.zero		1


	//   ....[23]....
        /*0278*/ 	.word	0x00000740
        /*027c*/ 	.word	0x000000ff
        /*0280*/ 	.word	0x000000c8
        /*0284*/ 	.short	0x0100
        /*0286*/ 	.byte	0x05
	.zero		1


	//   ....[24]....
        /*0288*/ 	.word	0x00000750
        /*028c*/ 	.word	0x000000ff
        /*0290*/ 	.word	0x00000060
        /*0294*/ 	.short	0x0100
        /*0296*/ 	.byte	0x05
	.zero		1


	//   ....[25]....
        /*0298*/ 	.word	0x00000760
        /*029c*/ 	.word	0x000000ff
        /*02a0*/ 	.word	0x000000d0
        /*02a4*/ 	.short	0x0100
        /*02a6*/ 	.byte	0x05
	.zero		1


	//   ....[26]....
        /*02a8*/ 	.word	0x00000770
        /*02ac*/ 	.word	0x000000ff
        /*02b0*/ 	.word	0x00000068
        /*02b4*/ 	.short	0x0100
        /*02b6*/ 	.byte	0x05
	.zero		1


	//   ....[27]....
        /*02b8*/ 	.word	0x00000780
        /*02bc*/ 	.word	0x000000ff
        /*02c0*/ 	.word	0x000000d8
        /*02c4*/ 	.short	0x0100
        /*02c6*/ 	.byte	0x05
	.zero		1


	//   ....[28]....
        /*02c8*/ 	.word	0x000008c0
        /*02cc*/ 	.word	0x000000ff
        /*02d0*/ 	.word	0x000000e0
        /*02d4*/ 	.short	0x0100
        /*02d6*/ 	.byte	0x07
	.zero		1


	//   ....[29]....
        /*02d8*/ 	.word	0x000008d0
        /*02dc*/ 	.word	0x000000ff
        /*02e0*/ 	.word	0x00000100
        /*02e4*/ 	.short	0x0100
        /*02e6*/ 	.byte	0x07
	.zero		1


	//   ....[30]....
        /*02e8*/ 	.word	0x000008e0
        /*02ec*/ 	.word	0x000000ff
        /*02f0*/ 	.word	0x000000e8
        /*02f4*/ 	.short	0x0100
        /*02f6*/ 	.byte	0x07
	.zero		1


	//   ....[31]....
        /*02f8*/ 	.word	0x000008f0
        /*02fc*/ 	.word	0x000000ff
        /*0300*/ 	.word	0x00000108
        /*0304*/ 	.short	0x0100
        /*0306*/ 	.byte	0x07
	.zero		1


	//   ....[32]....
        /*0308*/ 	.word	0x00000900
        /*030c*/ 	.word	0x000000ff
        /*0310*/ 	.word	0x000000f0
        /*0314*/ 	.short	0x0100
        /*0316*/ 	.byte	0x07
	.zero		1


	//   ....[33]....
        /*0318*/ 	.word	0x00000910
        /*031c*/ 	.word	0x000000ff
        /*0320*/ 	.word	0x00000110
        /*0324*/ 	.short	0x0100
        /*0326*/ 	.byte	0x07
	.zero		1


	//   ....[34]....
        /*0328*/ 	.word	0x00000920
        /*032c*/ 	.word	0x000000ff
        /*0330*/ 	.word	0x000000f8
        /*0334*/ 	.short	0x0100
        /*0336*/ 	.byte	0x07
	.zero		1


	//   ....[35]....
        /*0338*/ 	.word	0x00000930
        /*033c*/ 	.word	0x000000ff
        /*0340*/ 	.word	0x00000118
        /*0344*/ 	.short	0x0100
        /*0346*/ 	.byte	0x07
	.zero		1


	//   ....[36]....
        /*0348*/ 	.word	0x00000a20
        /*034c*/ 	.word	0x000000ff
        /*0350*/ 	.word	0x00000120
        /*0354*/ 	.short	0x0100
        /*0356*/ 	.byte	0x05
	.zero		1


	//   ....[37]....
        /*0358*/ 	.word	0x00000a30
        /*035c*/ 	.word	0x000000ff
        /*0360*/ 	.word	0x00000128
        /*0364*/ 	.short	0x0100
        /*0366*/ 	.byte	0x05
	.zero		1


	//   ....[38]....
        /*0368*/ 	.word	0x00000b70
        /*036c*/ 	.word	0x000000ff
        /*0370*/ 	.word	0x00000130
        /*0374*/ 	.short	0x0100
        /*0376*/ 	.byte	0x05
	.zero		1


	//   ....[39]....
        /*0378*/ 	.word	0x00000b80
        /*037c*/ 	.word	0x000000ff
        /*0380*/ 	.word	0x00000140
        /*0384*/ 	.short	0x0100
        /*0386*/ 	.byte	0x05
	.zero		1


	//   ....[40]....
        /*0388*/ 	.word	0x00000b90
        /*038c*/ 	.word	0x000000ff
        /*0390*/ 	.word	0x00000138
        /*0394*/ 	.short	0x0100
        /*0396*/ 	.byte	0x05
	.zero		1


	//   ....[41]....
        /*0398*/ 	.word	0x00000ba0
        /*039c*/ 	.word	0x000000ff
        /*03a0*/ 	.word	0x00000148
        /*03a4*/ 	.short	0x0100
        /*03a6*/ 	.byte	0x05
	.zero		1


	//   ....[42]....
        /*03a8*/ 	.word	0x00000cd0
        /*03ac*/ 	.word	0x000000ff
        /*03b0*/ 	.word	0x00000150
        /*03b4*/ 	.short	0x0100
        /*03b6*/ 	.byte	0x07
	.zero		1


	//   ....[43]....
        /*03b8*/ 	.word	0x00000ce0
        /*03bc*/ 	.word	0x000000ff
        /*03c0*/ 	.word	0x00000160
        /*03c4*/ 	.short	0x0100
        /*03c6*/ 	.byte	0x07
	.zero		1


	//   ....[44]....
        /*03c8*/ 	.word	0x00000cf0
        /*03cc*/ 	.word	0x000000ff
        /*03d0*/ 	.word	0x00000158
        /*03d4*/ 	.short	0x0100
        /*03d6*/ 	.byte	0x07
	.zero		1


	//   ....[45]....
        /*03d8*/ 	.word	0x00000d00
        /*03dc*/ 	.word	0x000000ff
        /*03e0*/ 	.word	0x00000168
        /*03e4*/ 	.short	0x0100
        /*03e6*/ 	.byte	0x07
	.zero		1


	//   ....[46]....
        /*03e8*/ 	.word	0x00000df0
        /*03ec*/ 	.word	0x000000ff
        /*03f0*/ 	.word	0x00000170
        /*03f4*/ 	.short	0x0100
        /*03f6*/ 	.byte	0x05
	.zero		1


	//   ....[47]....
        /*03f8*/ 	.word	0x00000e00
        /*03fc*/ 	.word	0x000000ff
        /*0400*/ 	.word	0x00000180
        /*0404*/ 	.short	0x0100
        /*0406*/ 	.byte	0x05
	.zero		1


	//   ....[48]....
        /*0408*/ 	.word	0x00000e10
        /*040c*/ 	.word	0x000000ff
        /*0410*/ 	.word	0x00000178
        /*0414*/ 	.short	0x0100
        /*0416*/ 	.byte	0x05
	.zero		1


	//   ....[49]....
        /*0418*/ 	.word	0x00000e20
        /*041c*/ 	.word	0x000000ff
        /*0420*/ 	.word	0x00000188
        /*0424*/ 	.short	0x0100
        /*0426*/ 	.byte	0x05
	.zero		1


	//   ....[50]....
        /*0428*/ 	.word	0x000016f0
        /*042c*/ 	.word	0x00000003
        /*0430*/ 	.word	0x00000180
        /*0434*/ 	.short	0x010a
        /*0436*/ 	.byte	0xff
	.zero		1


	//   ....[51]....
        /*0438*/ 	.word	0x00001720
        /*043c*/ 	.word	0x00000003
        /*0440*/ 	.word	0x00000170
        /*0444*/ 	.short	0x0101
        /*0446*/ 	.byte	0xff
	.zero		1


	//   ....[52]....
        /*0448*/ 	.word	0x000017f0
        /*044c*/ 	.word	0x000000ff
        /*0450*/ 	.word	0x00000070
        /*0454*/ 	.short	0x010a
        /*0456*/ 	.byte	0x08
	.zero		1


	//   ....[53]....
        /*0458*/ 	.word	0x00001890
        /*045c*/ 	.word	0x000000ff
        /*0460*/ 	.word	0x00000070
        /*0464*/ 	.short	0x010a
        /*0466*/ 	.byte	0x21
	.zero		1


	//   ....[54]....
        /*0468*/ 	.word	0x000019e0
        /*046c*/ 	.word	0x000000ff
        /*0470*/ 	.word	0x00000070
        /*0474*/ 	.short	0x010a
        /*0476*/ 	.byte	0x08
	.zero		1


	//   ....[55]....
        /*0478*/ 	.word	0x00001af0
        /*047c*/ 	.word	0x000000ff
        /*0480*/ 	.word	0x00000128
        /*0484*/ 	.short	0x0101
        /*0486*/ 	.byte	0x04
	.zero		1


	//   ....[56]....
        /*0488*/ 	.word	0x00001b10
        /*048c*/ 	.word	0x000000ff
        /*0490*/ 	.word	0x00000070
        /*0494*/ 	.short	0x010a
        /*0496*/ 	.byte	0x08
	.zero		1


	//   ....[57]....
        /*0498*/ 	.word	0x00001b90
        /*049c*/ 	.word	0x000000ff
        /*04a0*/ 	.word	0x00000070
        /*04a4*/ 	.short	0x010a
        /*04a6*/ 	.byte	0x11
	.zero		1


	//   ....[58]....
        /*04a8*/ 	.word	0x00001ce0
        /*04ac*/ 	.word	0x000000ff
        /*04b0*/ 	.word	0x00000070
        /*04b4*/ 	.short	0x010a
        /*04b6*/ 	.byte	0x08
	.zero		1


	//   ....[59]....
        /*04b8*/ 	.word	0x00001e20
        /*04bc*/ 	.word	0x00000002
        /*04c0*/ 	.word	0x00000130
        /*04c4*/ 	.short	0x010a
        /*04c6*/ 	.byte	0xff
	.zero		1


	//   ....[60]....
        /*04c8*/ 	.word	0x00001ee0
        /*04cc*/ 	.word	0x00000002
        /*04d0*/ 	.word	0x00000000
        /*04d4*/ 	.short	0x0101
        /*04d6*/ 	.byte	0xff
	.zero		1


	//   ....[61]....
        /*04d8*/ 	.word	0x00002440
        /*04dc*/ 	.word	0x000000ff
        /*04e0*/ 	.word	0x00000000
        /*04e4*/ 	.short	0x010a
        /*04e6*/ 	.byte	0x05
	.zero		1


	//   ....[62]....
        /*04e8*/ 	.word	0x000024d0
        /*04ec*/ 	.word	0x000000ff
        /*04f0*/ 	.word	0x00000000
        /*04f4*/ 	.short	0x010a
        /*04f6*/ 	.byte	0x05
	.zero		1


	//   ....[63]....
        /*04f8*/ 	.word	0x00002560
        /*04fc*/ 	.word	0x000000ff
        /*0500*/ 	.word	0x00000000
        /*0504*/ 	.short	0x010a
        /*0506*/ 	.byte	0x05
	.zero		1


	//   ....[64]....
        /*0508*/ 	.word	0x000025f0
        /*050c*/ 	.word	0x000000ff
        /*0510*/ 	.word	0x00000000
        /*0514*/ 	.short	0x010a
        /*0516*/ 	.byte	0x05
	.zero		1


	//   ....[65]....
        /*0518*/ 	.word	0x00002680
        /*051c*/ 	.word	0x000000ff
        /*0520*/ 	.word	0x00000000
        /*0524*/ 	.short	0x010a
        /*0526*/ 	.byte	0x05
	.zero		1


	//   ....[66]....
        /*0528*/ 	.word	0x00002710
        /*052c*/ 	.word	0x000000ff
        /*0530*/ 	.word	0x00000000
        /*0534*/ 	.short	0x010a
        /*0536*/ 	.byte	0x05
	.zero		1


	//   ....[67]....
        /*0538*/ 	.word	0x000027a0
        /*053c*/ 	.word	0x000000ff
        /*0540*/ 	.word	0x00000000
        /*0544*/ 	.short	0x010a
        /*0546*/ 	.byte	0x05
	.zero		1


	//   ....[68]....
        /*0548*/ 	.word	0x00002830
        /*054c*/ 	.word	0x000000ff
        /*0550*/ 	.word	0x00000000
        /*0554*/ 	.short	0x010a
        /*0556*/ 	.byte	0x05
	.zero		1


	//   ....[69]....
        /*0558*/ 	.word	0x000028c0
        /*055c*/ 	.word	0x000000ff
        /*0560*/ 	.word	0x00000000
        /*0564*/ 	.short	0x010a
        /*0566*/ 	.byte	0x05
	.zero		1


	//   ....[70]....
        /*0568*/ 	.word	0x00002950
        /*056c*/ 	.word	0x000000ff
        /*0570*/ 	.word	0x00000000
        /*0574*/ 	.short	0x010a
        /*0576*/ 	.byte	0x05
	.zero		1


	//   ....[71]....
        /*0578*/ 	.word	0x000029e0
        /*057c*/ 	.word	0x000000ff
        /*0580*/ 	.word	0x00000000
        /*0584*/ 	.short	0x010a
        /*0586*/ 	.byte	0x05
	.zero		1


	//   ....[72]....
        /*0588*/ 	.word	0x00002a70
        /*058c*/ 	.word	0x000000ff
        /*0590*/ 	.word	0x00000000
        /*0594*/ 	.short	0x010a
        /*0596*/ 	.byte	0x05
	.zero		1


	//   ....[73]....
        /*0598*/ 	.word	0x00002b00
        /*059c*/ 	.word	0x000000ff
        /*05a0*/ 	.word	0x00000000
        /*05a4*/ 	.short	0x010a
        /*05a6*/ 	.byte	0x05
	.zero		1


	//   ....[74]....
        /*05a8*/ 	.word	0x00002ba0
        /*05ac*/ 	.word	0x00000000
        /*05b0*/ 	.word	0x00000000
        /*05b4*/ 	.short	0x010a
        /*05b6*/ 	.byte	0xff
	.zero		1


	//   ....[75]....
        /*05b8*/ 	.word	0x00002cc0
        /*05bc*/ 	.word	0x00000000
        /*05c0*/ 	.word	0x00000170
        /*05c4*/ 	.short	0x010a
        /*05c6*/ 	.byte	0xff
	.zero		1


	//   ....[76]....
        /*05c8*/ 	.word	0x00002d20
        /*05cc*/ 	.word	0x00000004
        /*05d0*/ 	.word	0x00000000
        /*05d4*/ 	.short	0x0101
        /*05d6*/ 	.byte	0xff
	.zero		1


	//   ....[77]....
        /*05d8*/ 	.word	0x00002d40
        /*05dc*/ 	.word	0x000000ff
        /*05e0*/ 	.word	0x00000140
        /*05e4*/ 	.short	0x010a
        /*05e6*/ 	.byte	0x05
	.zero		1


	//   ....[78]....
        /*05e8*/ 	.word	0x00002e60
        /*05ec*/ 	.word	0x00000000
        /*05f0*/ 	.word	0x00000130
        /*05f4*/ 	.short	0x010a
        /*05f6*/ 	.byte	0xff
	.zero		1


	//   ....[79]....
        /*05f8*/ 	.word	0x00002f70
        /*05fc*/ 	.word	0x00000000
        /*0600*/ 	.word	0x00000000
        /*0604*/ 	.short	0x0101
        /*0606*/ 	.byte	0xff
	.zero		1


	//   ....[80]....
        /*0608*/ 	.word	0x00003000
        /*060c*/ 	.word	0x000000ff
        /*0610*/ 	.word	0x00000140
        /*0614*/ 	.short	0x0106
        /*0616*/ 	.byte	0x05
	.zero		1


	//   ....[81]....
        /*0618*/ 	.word	0x00003020
        /*061c*/ 	.word	0x000000ff
        /*0620*/ 	.word	0x00000140
        /*0624*/ 	.short	0x010a
        /*0626*/ 	.byte	0x05
	.zero		1


	//   ....[82]....
        /*0628*/ 	.word	0x000030b0
        /*062c*/ 	.word	0x000000ff
        /*0630*/ 	.word	0x00000140
        /*0634*/ 	.short	0x0106
        /*0636*/ 	.byte	0x04
	.zero		1


	//   ....[83]....
        /*0638*/ 	.word	0x000030f0
        /*063c*/ 	.word	0x00000000
        /*0640*/ 	.word	0x00000140
        /*0644*/ 	.short	0x010a
        /*0646*/ 	.byte	0xff
	.zero		1


	//   ....[84]....
        /*0648*/ 	.word	0x000035d0
        /*064c*/ 	.word	0x00000000
        /*0650*/ 	.word	0x00000130
        /*0654*/ 	.short	0x010a
        /*0656*/ 	.byte	0xff
	.zero		1


	//   ....[85]....
        /*0658*/ 	.word	0x000036d0
        /*065c*/ 	.word	0x00000003
        /*0660*/ 	.word	0x00000000
        /*0664*/ 	.short	0x0101
        /*0666*/ 	.byte	0xff
	.zero		1


	//   ....[86]....
        /*0668*/ 	.word	0x000036e0
        /*066c*/ 	.word	0x000000ff
        /*0670*/ 	.word	0x00000000
        /*0674*/ 	.short	0x010a
        /*0676*/ 	.byte	0x04
	.zero		1


	//   ....[87]....
        /*0678*/ 	.word	0x00003700
        /*067c*/ 	.word	0x000000ff
        /*0680*/ 	.word	0x00000160
        /*0684*/ 	.short	0x010a
        /*0686*/ 	.byte	0x09
	.zero		1


	//   ....[88]....
        /*0688*/ 	.word	0x000037e0
        /*068c*/ 	.word	0x000000ff
        /*0690*/ 	.word	0x00000000
        /*0694*/ 	.short	0x010a
        /*0696*/ 	.byte	0x07
	.zero		1


	//   ....[89]....
        /*0698*/ 	.word	0x00003910
        /*069c*/ 	.word	0x000000ff
        /*06a0*/ 	.word	0x00000000
        /*06a4*/ 	.short	0x010a
        /*06a6*/ 	.byte	0x04
	.zero		1


	//   ....[90]....
        /*06a8*/ 	.word	0x00003ac0
        /*06ac*/ 	.word	0x000000ff
        /*06b0*/ 	.word	0x00000000
        /*06b4*/ 	.short	0x010a
        /*06b6*/ 	.byte	0x05
	.zero		1


	//   ....[91]....
        /*06b8*/ 	.word	0x00003b50
        /*06bc*/ 	.word	0x000000ff
        /*06c0*/ 	.word	0x00000000
        /*06c4*/ 	.short	0x010a
        /*06c6*/ 	.byte	0x07
	.zero		1


	//   ....[92]....
        /*06c8*/ 	.word	0x00003fd0
        /*06cc*/ 	.word	0x00000000
        /*06d0*/ 	.word	0x00000130
        /*06d4*/ 	.short	0x010a
        /*06d6*/ 	.byte	0xff
	.zero		1


	//   ....[93]....
        /*06d8*/ 	.word	0x00004090
        /*06dc*/ 	.word	0x00000000
        /*06e0*/ 	.word	0x00000000
        /*06e4*/ 	.short	0x0101
        /*06e6*/ 	.byte	0xff
	.zero		1


	//   ....[94]....
        /*06e8*/ 	.word	0x000043b0
        /*06ec*/ 	.word	0x000000ff
        /*06f0*/ 	.word	0x00000128
        /*06f4*/ 	.short	0x010a
        /*06f6*/ 	.byte	0x07
	.zero		1


	//   ....[95]....
        /*06f8*/ 	.word	0x000045a0
        /*06fc*/ 	.word	0x000000ff
        /*0700*/ 	.word	0x00000100
        /*0704*/ 	.short	0x010a
        /*0706*/ 	.byte	0x07
	.zero		1


	//   ....[96]....
        /*0708*/ 	.word	0x00004710
        /*070c*/ 	.word	0x000000ff
        /*0710*/ 	.word	0x000000e0
        /*0714*/ 	.short	0x010b
        /*0716*/ 	.byte	0x07
	.zero		1


	//   ....[97]....
        /*0718*/ 	.word	0x00004720
        /*071c*/ 	.word	0x000000ff
        /*0720*/ 	.word	0x00000000
        /*0724*/ 	.short	0x0101
        /*0726*/ 	.byte	0x08
	.zero		1


	//   ....[98]....
        /*0728*/ 	.word	0x00004740
        /*072c*/ 	.word	0x000000ff
        /*0730*/ 	.word	0x00000108
        /*0734*/ 	.short	0x010a
        /*0736*/ 	.byte	0x07
	.zero		1


	//   ....[99]....
        /*0738*/ 	.word	0x000048a0
        /*073c*/ 	.word	0x000000ff
        /*0740*/ 	.word	0x000000e8
        /*0744*/ 	.short	0x010b
        /*0746*/ 	.byte	0x07
	.zero		1


	//   ....[100]....
        /*0748*/ 	.word	0x000048b0
        /*074c*/ 	.word	0x000000ff
        /*0750*/ 	.word	0x00000000
        /*0754*/ 	.short	0x0101
        /*0756*/ 	.byte	0x08
	.zero		1


	//   ....[101]....
        /*0758*/ 	.word	0x000048c0
        /*075c*/ 	.word	0x000000ff
        /*0760*/ 	.word	0x00000110
        /*0764*/ 	.short	0x010a
        /*0766*/ 	.byte	0x07
	.zero		1


	//   ....[102]....
        /*0768*/ 	.word	0x00004a60
        /*076c*/ 	.word	0x000000ff
        /*0770*/ 	.word	0x000000f0
        /*0774*/ 	.short	0x010b
        /*0776*/ 	.byte	0x07
	.zero		1


	//   ....[103]....
        /*0778*/ 	.word	0x00004ad0
        /*077c*/ 	.word	0x000000ff
        /*0780*/ 	.word	0x00000000
        /*0784*/ 	.short	0x0101
        /*0786*/ 	.byte	0x08
	.zero		1


	//   ....[104]....
        /*0788*/ 	.word	0x00004b00
        /*078c*/ 	.word	0x000000ff
        /*0790*/ 	.word	0x00000118
        /*0794*/ 	.short	0x010a
        /*0796*/ 	.byte	0x07
	.zero		1


	//   ....[105]....
        /*0798*/ 	.word	0x00004d10
        /*079c*/ 	.word	0x000000ff
        /*07a0*/ 	.word	0x000000f8
        /*07a4*/ 	.short	0x010b
        /*07a6*/ 	.byte	0x07
	.zero		1


	//   ....[106]....
        /*07a8*/ 	.word	0x00004d30
        /*07ac*/ 	.word	0x000000ff
        /*07b0*/ 	.word	0x00000000
        /*07b4*/ 	.short	0x0101
        /*07b6*/ 	.byte	0x0d
	.zero		1


	//   ....[107]....
        /*07b8*/ 	.word	0x00004d60
        /*07bc*/ 	.word	0x000000ff
        /*07c0*/ 	.word	0x00000100
        /*07c4*/ 	.short	0x010a
        /*07c6*/ 	.byte	0x07
	.zero		1


	//   ....[108]....
        /*07c8*/ 	.word	0x00004d80
        /*07cc*/ 	.word	0x000000ff
        /*07d0*/ 	.word	0x00000108
        /*07d4*/ 	.short	0x010a
        /*07d6*/ 	.byte	0x07
	.zero		1


	//   ....[109]....
        /*07d8*/ 	.word	0x00004da0
        /*07dc*/ 	.word	0x000000ff
        /*07e0*/ 	.word	0x00000110
        /*07e4*/ 	.short	0x010a
        /*07e6*/ 	.byte	0x07
	.zero		1


	//   ....[110]....
        /*07e8*/ 	.word	0x00004de0
        /*07ec*/ 	.word	0x00000000
        /*07f0*/ 	.word	0x00000118
        /*07f4*/ 	.short	0x010a
        /*07f6*/ 	.byte	0xff
	.zero		1


	//   ....[111]....
        /*07f8*/ 	.word	0x00005110
        /*07fc*/ 	.word	0x00000000
        /*0800*/ 	.word	0x00000130
        /*0804*/ 	.short	0x010a
        /*0806*/ 	.byte	0xff
	.zero		1


	//   ....[112]....
        /*0808*/ 	.word	0x00005220
        /*080c*/ 	.word	0x00000000
        /*0810*/ 	.word	0x00000000
        /*0814*/ 	.short	0x0101
        /*0816*/ 	.byte	0xff
	.zero		1


	//   ....[113]....
        /*0818*/ 	.word	0x00005c80
        /*081c*/ 	.word	0x00000003
        /*0820*/ 	.word	0x000000e0
        /*0824*/ 	.short	0x010a
        /*0826*/ 	.byte	0xff
	.zero		1


	//   ....[114]....
        /*0828*/ 	.word	0x00005cc0
        /*082c*/ 	.word	0x000000c1
        /*0830*/ 	.word	0x00000150
        /*0834*/ 	.short	0x010a
        /*0836*/ 	.byte	0xff
	.zero		1


	//   ....[115]....
        /*0838*/ 	.word	0x00005df0
        /*083c*/ 	.word	0x00000003
        /*0840*/ 	.word	0x000000e0
        /*0844*/ 	.short	0x010a
        /*0846*/ 	.byte	0xff
	.zero		1


	//   ....[116]....
        /*0848*/ 	.word	0x00005f50
        /*084c*/ 	.word	0x00000000
        /*0850*/ 	.word	0x00000000
        /*0854*/ 	.short	0x0101
        /*0856*/ 	.byte	0xff
	.zero		1


	//   ....[117]....
        /*0858*/ 	.word	0x00005fb0
        /*085c*/ 	.word	0x000000c1
        /*0860*/ 	.word	0x00000150
        /*0864*/ 	.short	0x010a
        /*0866*/ 	.byte	0xff
	.zero		1


	//   ....[118]....
        /*0868*/ 	.word	0x00007360
        /*086c*/ 	.word	0x000000cc
        /*0870*/ 	.word	0x000000e0
        /*0874*/ 	.short	0x010a
        /*0876*/ 	.byte	0xff
	.zero		1


	//   ....[119]....
        /*0878*/ 	.word	0x00007430
        /*087c*/ 	.word	0x000000cc
        /*0880*/ 	.word	0x000000e0
        /*0884*/ 	.short	0x010a
        /*0886*/ 	.byte	0xff
	.zero		1


	//   ....[120]....
        /*0888*/ 	.word	0x00007570
        /*088c*/ 	.word	0x00000003
        /*0890*/ 	.word	0x00000000
        /*0894*/ 	.short	0x0101
        /*0896*/ 	.byte	0xff
	.zero		1


	//   ....[121]....
        /*0898*/ 	.word	0x00008910
        /*089c*/ 	.word	0x00000000
        /*08a0*/ 	.word	0x000000e0
        /*08a4*/ 	.short	0x010a
        /*08a6*/ 	.byte	0xff
	.zero		1


	//   ....[122]....
        /*08a8*/ 	.word	0x000089e0
        /*08ac*/ 	.word	0x00000000
        /*08b0*/ 	.word	0x000000e0
        /*08b4*/ 	.short	0x010a
        /*08b6*/ 	.byte	0xff
	.zero		1


	//   ....[123]....
        /*08b8*/ 	.word	0x00008b40
        /*08bc*/ 	.word	0x00000000
        /*08c0*/ 	.word	0x00000000
        /*08c4*/ 	.short	0x0101
        /*08c6*/ 	.byte	0xff
	.zero		1


	//   ....[124]....
        /*08c8*/ 	.word	0x00009ef0
        /*08cc*/ 	.word	0x00000000
        /*08d0*/ 	.word	0x000000e0
        /*08d4*/ 	.short	0x010a
        /*08d6*/ 	.byte	0xff
	.zero		1


	//   ....[125]....
        /*08d8*/ 	.word	0x00009fc0
        /*08dc*/ 	.word	0x00000000
        /*08e0*/ 	.word	0x000000e0
        /*08e4*/ 	.short	0x010a
        /*08e6*/ 	.byte	0xff
	.zero		1


	//   ....[126]....
        /*08e8*/ 	.word	0x0000a120
        /*08ec*/ 	.word	0x00000000
        /*08f0*/ 	.word	0x00000000
        /*08f4*/ 	.short	0x0101
        /*08f6*/ 	.byte	0xff
	.zero		1


	//   ....[127]....
        /*08f8*/ 	.word	0x0000a610
        /*08fc*/ 	.word	0x000000ff
        /*0900*/ 	.word	0x00000000
        /*0904*/ 	.short	0x0101
        /*0906*/ 	.byte	0x05
	.zero		1


	//   ....[128]....
        /*0908*/ 	.word	0x0000b590
        /*090c*/ 	.word	0x00000003
        /*0910*/ 	.word	0x00000180
        /*0914*/ 	.short	0x010a
        /*0916*/ 	.byte	0xff
	.zero		1


	//   ....[129]....
        /*0918*/ 	.word	0x0000b5f0
        /*091c*/ 	.word	0x00000002
        /*0920*/ 	.word	0x00000070
        /*0924*/ 	.short	0x010a
        /*0926*/ 	.byte	0xff
	.zero		1


	//   ....[130]....
        /*0928*/ 	.word	0x0000b650
        /*092c*/ 	.word	0x00000002
        /*0930*/ 	.word	0x00000070
        /*0934*/ 	.short	0x010a
        /*0936*/ 	.byte	0xff
	.zero		1


	//   ....[131]....
        /*0938*/ 	.word	0x0000b6a0
        /*093c*/ 	.word	0x00000002
        /*0940*/ 	.word	0x00000130
        /*0944*/ 	.short	0x010a
        /*0946*/ 	.byte	0xff
	.zero		1


	//   ....[132]....
        /*0948*/ 	.word	0x0000b700
        /*094c*/ 	.word	0x00000000
        /*0950*/ 	.word	0x00000000
        /*0954*/ 	.short	0x010a
        /*0956*/ 	.byte	0xff
	.zero		1


	//   ....[133]....
        /*0958*/ 	.word	0x0000b760
        /*095c*/ 	.word	0x00000000
        /*0960*/ 	.word	0x00000000
        /*0964*/ 	.short	0x010a
        /*0966*/ 	.byte	0xff
	.zero		1


	//   ....[134]....
        /*0968*/ 	.word	0x0000b7c0
        /*096c*/ 	.word	0x00000000
        /*0970*/ 	.word	0x00000000
        /*0974*/ 	.short	0x010a
        /*0976*/ 	.byte	0xff
	.zero		1


	//   ....[135]....
        /*0978*/ 	.word	0x0000b820
        /*097c*/ 	.word	0x00000000
        /*0980*/ 	.word	0x00000000
        /*0984*/ 	.short	0x010a
        /*0986*/ 	.byte	0xff
	.zero		1


	//   ....[136]....
        /*0988*/ 	.word	0x0000b880
        /*098c*/ 	.word	0x00000000
        /*0990*/ 	.word	0x00000000
        /*0994*/ 	.short	0x010a
        /*0996*/ 	.byte	0xff
	.zero		1


	//   ....[137]....
        /*0998*/ 	.word	0x0000b8e0
        /*099c*/ 	.word	0x00000000
        /*09a0*/ 	.word	0x00000000
        /*09a4*/ 	.short	0x010a
        /*09a6*/ 	.byte	0xff
	.zero		1


	//   ....[138]....
        /*09a8*/ 	.word	0x0000b940
        /*09ac*/ 	.word	0x00000000
        /*09b0*/ 	.word	0x00000000
        /*09b4*/ 	.short	0x010a
        /*09b6*/ 	.byte	0xff
	.zero		1


	//   ....[139]....
        /*09b8*/ 	.word	0x0000b9a0
        /*09bc*/ 	.word	0x00000000
        /*09c0*/ 	.word	0x00000000
        /*09c4*/ 	.short	0x010a
        /*09c6*/ 	.byte	0xff
	.zero		1


	//   ....[140]....
        /*09c8*/ 	.word	0x0000ba00
        /*09cc*/ 	.word	0x00000000
        /*09d0*/ 	.word	0x00000000
        /*09d4*/ 	.short	0x010a
        /*09d6*/ 	.byte	0xff
	.zero		1


	//   ....[141]....
        /*09d8*/ 	.word	0x0000ba60
        /*09dc*/ 	.word	0x00000000
        /*09e0*/ 	.word	0x00000000
        /*09e4*/ 	.short	0x010a
        /*09e6*/ 	.byte	0xff
	.zero		1


	//   ....[142]....
        /*09e8*/ 	.word	0x0000bac0
        /*09ec*/ 	.word	0x00000000
        /*09f0*/ 	.word	0x00000000
        /*09f4*/ 	.short	0x010a
        /*09f6*/ 	.byte	0xff
	.zero		1


	//   ....[143]....
        /*09f8*/ 	.word	0x0000bb20
        /*09fc*/ 	.word	0x00000000
        /*0a00*/ 	.word	0x00000000
        /*0a04*/ 	.short	0x010a
        /*0a06*/ 	.byte	0xff
	.zero		1


	//   ....[144]....
        /*0a08*/ 	.word	0x0000bb80
        /*0a0c*/ 	.word	0x00000000
        /*0a10*/ 	.word	0x00000000
        /*0a14*/ 	.short	0x010a
        /*0a16*/ 	.byte	0xff
	.zero		1


	//   ....[145]....
        /*0a18*/ 	.word	0x0000bbd0
        /*0a1c*/ 	.word	0x00000000
        /*0a20*/ 	.word	0x00000170
        /*0a24*/ 	.short	0x010a
        /*0a26*/ 	.byte	0xff
	.zero		1


	//   ....[146]....
        /*0a28*/ 	.word	0x0000bc30
        /*0a2c*/ 	.word	0x00000000
        /*0a30*/ 	.word	0x00000140
        /*0a34*/ 	.short	0x010a
        /*0a36*/ 	.byte	0xff
	.zero		1


	//   ....[147]....
        /*0a38*/ 	.word	0x0000bc80
        /*0a3c*/ 	.word	0x00000000
        /*0a40*/ 	.word	0x00000130
        /*0a44*/ 	.short	0x010a
        /*0a46*/ 	.byte	0xff
	.zero		1


	//   ....[148]....
        /*0a48*/ 	.word	0x0000bce0
        /*0a4c*/ 	.word	0x00000000
        /*0a50*/ 	.word	0x00000140
        /*0a54*/ 	.short	0x010a
        /*0a56*/ 	.byte	0xff
	.zero		1


	//   ....[149]....
        /*0a58*/ 	.word	0x0000bd30
        /*0a5c*/ 	.word	0x00000000
        /*0a60*/ 	.word	0x00000130
        /*0a64*/ 	.short	0x010a
        /*0a66*/ 	.byte	0xff
	.zero		1


	//   ....[150]....
        /*0a68*/ 	.word	0x0000bd90
        /*0a6c*/ 	.word	0x00000003
        /*0a70*/ 	.word	0x00000160
        /*0a74*/ 	.short	0x010a
        /*0a76*/ 	.byte	0xff
	.zero		1


	//   ....[151]....
        /*0a78*/ 	.word	0x0000bdf0
        /*0a7c*/ 	.word	0x00000000
        /*0a80*/ 	.word	0x00000000
        /*0a84*/ 	.short	0x010a
        /*0a86*/ 	.byte	0xff
	.zero		1


	//   ....[152]....
        /*0a88*/ 	.word	0x0000be50
        /*0a8c*/ 	.word	0x00000000
        /*0a90*/ 	.word	0x00000000
        /*0a94*/ 	.short	0x010a
        /*0a96*/ 	.byte	0xff
	.zero		1


	//   ....[153]....
        /*0a98*/ 	.word	0x0000beb0
        /*0a9c*/ 	.word	0x00000000
        /*0aa0*/ 	.word	0x00000000
        /*0aa4*/ 	.short	0x010a
        /*0aa6*/ 	.byte	0xff
	.zero		1


	//   ....[154]....
        /*0aa8*/ 	.word	0x0000bf00
        /*0aac*/ 	.word	0x00000000
        /*0ab0*/ 	.word	0x00000130
        /*0ab4*/ 	.short	0x010a
        /*0ab6*/ 	.byte	0xff
	.zero		1


	//   ....[155]....
        /*0ab8*/ 	.word	0x0000bf60
        /*0abc*/ 	.word	0x00000000
        /*0ac0*/ 	.word	0x00000128
        /*0ac4*/ 	.short	0x010a
        /*0ac6*/ 	.byte	0xff
	.zero		1


	//   ....[156]....
        /*0ac8*/ 	.word	0x0000bfc0
        /*0acc*/ 	.word	0x00000003
        /*0ad0*/ 	.word	0x00000100
        /*0ad4*/ 	.short	0x010a
        /*0ad6*/ 	.byte	0xff
	.zero		1


	//   ....[157]....
        /*0ad8*/ 	.word	0x0000c020
        /*0adc*/ 	.word	0x00000003
        /*0ae0*/ 	.word	0x00000108
        /*0ae4*/ 	.short	0x010a
        /*0ae6*/ 	.byte	0xff
	.zero		1


	//   ....[158]....
        /*0ae8*/ 	.word	0x0000c080
        /*0aec*/ 	.word	0x00000003
        /*0af0*/ 	.word	0x00000110
        /*0af4*/ 	.short	0x010a
        /*0af6*/ 	.byte	0xff
	.zero		1


	//   ....[159]....
        /*0af8*/ 	.word	0x0000c0e0
        /*0afc*/ 	.word	0x00000003
        /*0b00*/ 	.word	0x00000118
        /*0b04*/ 	.short	0x010a
        /*0b06*/ 	.byte	0xff
	.zero		1


	//   ....[160]....
        /*0b08*/ 	.word	0x0000c140
        /*0b0c*/ 	.word	0x00000000
        /*0b10*/ 	.word	0x00000100
        /*0b14*/ 	.short	0x010a
        /*0b16*/ 	.byte	0xff
	.zero		1


	//   ....[161]....
        /*0b18*/ 	.word	0x0000c1a0
        /*0b1c*/ 	.word	0x00000000
        /*0b20*/ 	.word	0x00000108
        /*0b24*/ 	.short	0x010a
        /*0b26*/ 	.byte	0xff
	.zero		1


	//   ....[162]....
        /*0b28*/ 	.word	0x0000c200
        /*0b2c*/ 	.word	0x00000000
        /*0b30*/ 	.word	0x00000110
        /*0b34*/ 	.short	0x010a
        /*0b36*/ 	.byte	0xff
	.zero		1


	//   ....[163]....
        /*0b38*/ 	.word	0x0000c250
        /*0b3c*/ 	.word	0x00000000
        /*0b40*/ 	.word	0x00000130
        /*0b44*/ 	.short	0x010a
        /*0b46*/ 	.byte	0xff
	.zero		1


	//   ....[164]....
        /*0b48*/ 	.word	0x0000c2a0
        /*0b4c*/ 	.word	0x00000003
        /*0b50*/ 	.word	0x000000e0
        /*0b54*/ 	.short	0x010a
        /*0b56*/ 	.byte	0xff
	.zero		1


	//   ....[165]....
        /*0b58*/ 	.word	0x0000c2f0
        /*0b5c*/ 	.word	0x000000c1
        /*0b60*/ 	.word	0x00000150
        /*0b64*/ 	.short	0x010a
        /*0b66*/ 	.byte	0xff
	.zero		1


	//   ....[166]....
        /*0b68*/ 	.word	0x0000c340
        /*0b6c*/ 	.word	0x000000cc
        /*0b70*/ 	.word	0x000000e0
        /*0b74*/ 	.short	0x010a
        /*0b76*/ 	.byte	0xff
	.zero		1


	//   ....[167]....
        /*0b78*/ 	.word	0x0000c390
        /*0b7c*/ 	.word	0x00000000
        /*0b80*/ 	.word	0x000000e0
        /*0b84*/ 	.short	0x010a
        /*0b86*/ 	.byte	0xff
	.zero		1


	//   ....[168]....
        /*0b88*/ 	.word	0x0000c3e0
        /*0b8c*/ 	.word	0x00000000
        /*0b90*/ 	.word	0x000000e0
        /*0b94*/ 	.short	0x010a
        /*0b96*/ 	.byte	0xff
	.zero		1


	//----- nvinfo : EIATTR_NUM_MBARRIERS
	.align		4
.L_48:
        /*0b98*/ 	.byte	0x03, 0x38
        /*0b9a*/ 	.short	0x0032


	//----- nvinfo : EIATTR_EXIT_INSTR_OFFSETS
	.align		4
        /*0b9c*/ 	.byte	0x04, 0x1c
        /*0b9e*/ 	.short	(.L_50 - .L_49)


	//   ....[0]....
.L_49:
        /*0ba0*/ 	.word	0x00002bd0


	//   ....[1]....
        /*0ba4*/ 	.word	0x000030c0


	//   ....[2]....
        /*0ba8*/ 	.word	0x00003120


	//   ....[3]....
        /*0bac*/ 	.word	0x00003db0


	//   ....[4]....
        /*0bb0*/ 	.word	0x00004e10


	//   ....[5]....
        /*0bb4*/ 	.word	0x00004e50


	//   ....[6]....
        /*0bb8*/ 	.word	0x0000b580


	//----- nvinfo : EIATTR_MAX_THREADS
	.align		4
.L_50:
        /*0bbc*/ 	.byte	0x04, 0x05
        /*0bbe*/ 	.short	(.L_52 - .L_51)
.L_51:
        /*0bc0*/ 	.word	0x00000100
        /*0bc4*/ 	.word	0x00000001
        /*0bc8*/ 	.word	0x00000001


	//----- nvinfo : EIATTR_CRS_STACK_SIZE
	.align		4
.L_52:
        /*0bcc*/ 	.byte	0x04, 0x1e
        /*0bce*/ 	.short	(.L_54 - .L_53)
.L_53:
        /*0bd0*/ 	.word	0x00000000


	//----- nvinfo : EIATTR_CBANK_PARAM_SIZE
	.align		4
.L_54:
        /*0bd4*/ 	.byte	0x03, 0x19
        /*0bd6*/ 	.short	0x0800


	//----- nvinfo : EIATTR_PARAM_CBANK
	.align		4
        /*0bd8*/ 	.byte	0x04, 0x0a
        /*0bda*/ 	.short	(.L_56 - .L_55)
	.align		4
.L_55:
        /*0bdc*/ 	.word	index@(.nv.constant0._ZN7cutlass13device_kernelINS_4gemm6kernel13GemmUniversalIN4cute5tupleIJiiiiEEENS1_10collective13CollectiveMmaINS1_35MainloopSm100TmaUmmaWarpSpecializedILi14ELi2ELi2ENS5_IJNS4_1CILi1EEESB_SB_EEEEENS5_IJNSA_ILi128EEENSA_ILi256EEENSA_ILi32EEEEEENS_12float_e5m2_tENS5_IJlSB_lEEESI_SJ_NS4_8TiledMMAINS4_8MMA_AtomIJNS4_10MMA_TraitsINS4_19SM100_MMA_F8F6F4_SSEJSI_SI_fSE_SF_NS4_17integral_constantINS4_4UMMA5MajorELSQ_0EEESR_NSO_INSP_7ScaleInELSS_0EEEST_EEEEEENS4_6LayoutISC_NS5_IJNSA_ILi0EEESX_SX_EEEEENS5_IJNS4_10UnderscoreES10_S10_EEEEENS4_13SM90_TMA_LOADENS4_14ComposedLayoutINS4_7SwizzleILi1ELi4ELi3EEENS4_18smem_ptr_flag_bitsILi8EEENSW_INS5_IJNSA_ILi8EEESG_EEENS5_IJSG_SB_EEEEEEEvNS4_8identityES13_S1D_vS1E_EENS_8epilogue10collective18CollectiveEpilogueINS1G_23Sm100TmaWarpSpecializedILi4ELi2ELi64ELb0ELb0EEEJSH_NS5_IJNSW_ISE_SB_EENSW_INSA_ILi64EEESB_EEEEESI_SJ_SI_SJ_NS1G_6fusion15FusionCallbacksIS1K_NS1P_17LinearCombinationISI_fSI_fLNS_15FloatRoundStyleE2EEESH_S1O_JEEENS4_5SM1004TMEM4LOAD26SM100_TMEM_LOAD_32dp32b64xES13_NS14_INS15_ILi2ELi4ELi3EEES18_NSW_INS5_IJS19_S1M_EEENS5_IJS1M_SB_EEEEEEENS4_39AutoVectorizingCopyWithAssumedAlignmentILi128EEENS4_14SM90_TMA_STOREES23_S25_S25_EEEvvEEEEvNT_6ParamsE)
        /*0be0*/ 	.short	0x0380
        /*0be2*/ 	.short	0x0800


	//----- nvinfo : EIATTR_SW_WAR
	.align		4
.L_56:
        /*0be4*/ 	.byte	0x04, 0x36
        /*0be6*/ 	.short	(.L_58 - .L_57)
.L_57:
        /*0be8*/ 	.word	0x00000008
.L_58:


//--------------------- .nv.callgraph             --------------------------
	.section	.nv.callgraph,"",@"SHT_CUDA_CALLGRAPH"
	.align	4
	.sectionentsize	8
	.align		4
        /*0000*/ 	.word	0x00000000
	.align		4
        /*0004*/ 	.word	0xffffffff
	.align		4
        /*0008*/ 	.word	index@(_ZN7cutlass13device_kernelINS_4gemm6kernel13GemmUniversalIN4cute5tupleIJiiiiEEENS1_10collective13CollectiveMmaINS1_35MainloopSm100TmaUmmaWarpSpecializedILi14ELi2ELi2ENS5_IJNS4_1CILi1EEESB_SB_EEEEENS5_IJNSA_ILi128EEENSA_ILi256EEENSA_ILi32EEEEEENS_12float_e5m2_tENS5_IJlSB_lEEESI_SJ_NS4_8TiledMMAINS4_8MMA_AtomIJNS4_10MMA_TraitsINS4_19SM100_MMA_F8F6F4_SSEJSI_SI_fSE_SF_NS4_17integral_constantINS4_4UMMA5MajorELSQ_0EEESR_NSO_INSP_7ScaleInELSS_0EEEST_EEEEEENS4_6LayoutISC_NS5_IJNSA_ILi0EEESX_SX_EEEEENS5_IJNS4_10UnderscoreES10_S10_EEEEENS4_13SM90_TMA_LOADENS4_14ComposedLayoutINS4_7SwizzleILi1ELi4ELi3EEENS4_18smem_ptr_flag_bitsILi8EEENSW_INS5_IJNSA_ILi8EEESG_EEENS5_IJSG_SB_EEEEEEEvNS4_8identityES13_S1D_vS1E_EENS_8epilogue10collective18CollectiveEpilogueINS1G_23Sm100TmaWarpSpecializedILi4ELi2ELi64ELb0ELb0EEEJSH_NS5_IJNSW_ISE_SB_EENSW_INSA_ILi64EEESB_EEEEESI_SJ_SI_SJ_NS1G_6fusion15FusionCallbacksIS1K_NS1P_17LinearCombinationISI_fSI_fLNS_15FloatRoundStyleE2EEESH_S1O_JEEENS4_5SM1004TMEM4LOAD26SM100_TMEM_LOAD_32dp32b64xES13_NS14_INS15_ILi2ELi4ELi3EEES18_NSW_INS5_IJS19_S1M_EEENS5_IJS1M_SB_EEEEEEENS4_39AutoVectorizingCopyWithAssumedAlignmentILi128EEENS4_14SM90_TMA_STOREES23_S25_S25_EEEvvEEEEvNT_6ParamsE)
	.align		4
        /*000c*/ 	.word	index@(__assertfail)
	.align		4
        /*0010*/ 	.word	0x00000000
	.align		4
        /*0014*/ 	.word	0xfffffffe
	.align		4
        /*0018*/ 	.word	0x00000000
	.align		4
        /*001c*/ 	.word	0xfffffffd
	.align		4
        /*0020*/ 	.word	0x00000000
	.align		4
        /*0024*/ 	.word	0xfffffffc


//--------------------- .nv.constant4             --------------------------
	.section	.nv.constant4,"a",@progbits
	.align	8
	.align		8
.nv.constant4:
        /*0000*/ 	.dword	__assertfail
	.align		8
        /*0008*/ 	.dword	__unnamed_1
	.align		8
        /*0010*/ 	.dword	__unnamed_2
	.align		8
        /*0018*/ 	.dword	__unnamed_3
	.align		8
        /*0020*/ 	.dword	_ZN40_INTERNAL_12fff1df_4_k_cu_4ece4ac1_376184cuda3std3__45__cpo5beginE
	.align		8
        /*0028*/ 	.dword	_ZN40_INTERNAL_12fff1df_4_k_cu_4ece4ac1_376184cuda3std3__45__cpo3endE
	.align		8
        /*0030*/ 	.dword	_ZN40_INTERNAL_12fff1df_4_k_cu_4ece4ac1_376184cuda3std3__45__cpo6cbeginE
	.align		8
        /*0038*/ 	.dword	_ZN40_INTERNAL_12fff1df_4_k_cu_4ece4ac1_376184cuda3std3__45__cpo4cendE
	.align		8
        /*0040*/ 	.dword	_ZN40_INTERNAL_12fff1df_4_k_cu_4ece4ac1_376184cuda3std3__442_GLOBAL__N__12fff1df_4_k_cu_4ece4ac1_376186ignoreE
	.align		8
        /*0048*/ 	.dword	_ZN40_INTERNAL_12fff1df_4_k_cu_4ece4ac1_376184cuda3std3__419piecewise_constructE
	.align		8
        /*0050*/ 	.dword	_ZN40_INTERNAL_12fff1df_4_k_cu_4ece4ac1_376184cuda3std3__48in_placeE
	.align		8
        /*0058*/ 	.dword	_ZN40_INTERNAL_12fff1df_4_k_cu_4ece4ac1_376184cuda3std6ranges3__45__cpo4swapE
	.align		8
        /*0060*/ 	.dword	_ZN40_INTERNAL_12fff1df_4_k_cu_4ece4ac1_376184cuda3std6ranges3__45__cpo9iter_moveE
	.align		8
        /*0068*/ 	.dword	_ZN40_INTERNAL_12fff1df_4_k_cu_4ece4ac1_376184cute7productE
	.align		8
        /*0070*/ 	.dword	_ZN40_INTERNAL_12fff1df_4_k_cu_4ece4ac1_376184cute1_E
	.align		8
        /*0078*/ 	.dword	$str$25
	.align		8
        /*0080*/ 	.dword	$str$26
	.align		8
        /*0088*/ 	.dword	$str$27
	.align		8
        /*0090*/ 	.dword	$str$28


//--------------------- .text._ZN7cutlass13device_kernelINS_4gemm6kernel13GemmUniversalIN4cute5tupleIJiiiiEEENS1_10collective13CollectiveMmaINS1_35MainloopSm100TmaUmmaWarpSpecializedILi14ELi2ELi2ENS5_IJNS4_1CILi1EEESB_SB_EEEEENS5_IJNSA_ILi128EEENSA_ILi256EEENSA_ILi32EEEEEENS_12float_e5m2_tENS5_IJlSB_lEEESI_SJ_NS4_8TiledMMAINS4_8MMA_AtomIJNS4_10MMA_TraitsINS4_19SM100_MMA_F8F6F4_SSEJSI_SI_fSE_SF_NS4_17integral_constantINS4_4UMMA5MajorELSQ_0EEESR_NSO_INSP_7ScaleInELSS_0EEEST_EEEEEENS4_6LayoutISC_NS5_IJNSA_ILi0EEESX_SX_EEEEENS5_IJNS4_10UnderscoreES10_S10_EEEEENS4_13SM90_TMA_LOADENS4_14ComposedLayoutINS4_7SwizzleILi1ELi4ELi3EEENS4_18smem_ptr_flag_bitsILi8EEENSW_INS5_IJNSA_ILi8EEESG_EEENS5_IJSG_SB_EEEEEEEvNS4_8identityES13_S1D_vS1E_EENS_8epilogue10collective18CollectiveEpilogueINS1G_23Sm100TmaWarpSpecializedILi4ELi2ELi64ELb0ELb0EEEJSH_NS5_IJNSW_ISE_SB_EENSW_INSA_ILi64EEESB_EEEEESI_SJ_SI_SJ_NS1G_6fusion15FusionCallbacksIS1K_NS1P_17LinearCombinationISI_fSI_fLNS_15FloatRoundStyleE2EEESH_S1O_JEEENS4_5SM1004TMEM4LOAD26SM100_TMEM_LOAD_32dp32b64xES13_NS14_INS15_ILi2ELi4ELi3EEES18_NSW_INS5_IJS19_S1M_EEENS5_IJS1M_SB_EEEEEEENS4_39AutoVectorizingCopyWithAssumedAlignmentILi128EEENS4_14SM90_TMA_STOREES23_S25_S25_EEEvvEEEEvNT_6ParamsE --------------------------
	.section	.text._ZN7cutlass13device_kernelINS_4gemm6kernel13GemmUniversalIN4cute5tupleIJiiiiEEENS1_10collective13CollectiveMmaINS1_35MainloopSm100TmaUmmaWarpSpecializedILi14ELi2ELi2ENS5_IJNS4_1CILi1EEESB_SB_EEEEENS5_IJNSA_ILi128EEENSA_ILi256EEENSA_ILi32EEEEEENS_12float_e5m2_tENS5_IJlSB_lEEESI_SJ_NS4_8TiledMMAINS4_8MMA_AtomIJNS4_10MMA_TraitsINS4_19SM100_MMA_F8F6F4_SSEJSI_SI_fSE_SF_NS4_17integral_constantINS4_4UMMA5MajorELSQ_0EEESR_NSO_INSP_7ScaleInELSS_0EEEST_EEEEEENS4_6LayoutISC_NS5_IJNSA_ILi0EEESX_SX_EEEEENS5_IJNS4_10UnderscoreES10_S10_EEEEENS4_13SM90_TMA_LOADENS4_14ComposedLayoutINS4_7SwizzleILi1ELi4ELi3EEENS4_18smem_ptr_flag_bitsILi8EEENSW_INS5_IJNSA_ILi8EEESG_EEENS5_IJSG_SB_EEEEEEEvNS4_8identityES13_S1D_vS1E_EENS_8epilogue10collective18CollectiveEpilogueINS1G_23Sm100TmaWarpSpecializedILi4ELi2ELi64ELb0ELb0EEEJSH_NS5_IJNSW_ISE_SB_EENSW_INSA_ILi64EEESB_EEEEESI_SJ_SI_SJ_NS1G_6fusion15FusionCallbacksIS1K_NS1P_17LinearCombinationISI_fSI_fLNS_15FloatRoundStyleE2EEESH_S1O_JEEENS4_5SM1004TMEM4LOAD26SM100_TMEM_LOAD_32dp32b64xES13_NS14_INS15_ILi2ELi4ELi3EEES18_NSW_INS5_IJS19_S1M_EEENS5_IJS1M_SB_EEEEEEENS4_39AutoVectorizingCopyWithAssumedAlignmentILi128EEENS4_14SM90_TMA_STOREES23_S25_S25_EEEvvEEEEvNT_6ParamsE,"ax",@progbits
	.align	128
.text._ZN7cutlass13device_kernelINS_4gemm6kernel13GemmUniversalIN4cute5tupleIJiiiiEEENS1_10collective13CollectiveMmaINS1_35MainloopSm100TmaUmmaWarpSpecializedILi14ELi2ELi2ENS5_IJNS4_1CILi1EEESB_SB_EEEEENS5_IJNSA_ILi128EEENSA_ILi256EEENSA_ILi32EEEEEENS_12float_e5m2_tENS5_IJlSB_lEEESI_SJ_NS4_8TiledMMAINS4_8MMA_AtomIJNS4_10MMA_TraitsINS4_19SM100_MMA_F8F6F4_SSEJSI_SI_fSE_SF_NS4_17integral_constantINS4_4UMMA5MajorELSQ_0EEESR_NSO_INSP_7ScaleInELSS_0EEEST_EEEEEENS4_6LayoutISC_NS5_IJNSA_ILi0EEESX_SX_EEEEENS5_IJNS4_10UnderscoreES10_S10_EEEEENS4_13SM90_TMA_LOADENS4_14ComposedLayoutINS4_7SwizzleILi1ELi4ELi3EEENS4_18smem_ptr_flag_bitsILi8EEENSW_INS5_IJNSA_ILi8EEESG_EEENS5_IJSG_SB_EEEEEEEvNS4_8identityES13_S1D_vS1E_EENS_8epilogue10collective18CollectiveEpilogueINS1G_23Sm100TmaWarpSpecializedILi4ELi2ELi64ELb0ELb0EEEJSH_NS5_IJNSW_ISE_SB_EENSW_INSA_ILi64EEESB_EEEEESI_SJ_SI_SJ_NS1G_6fusion15FusionCallbacksIS1K_NS1P_17LinearCombinationISI_fSI_fLNS_15FloatRoundStyleE2EEESH_S1O_JEEENS4_5SM1004TMEM4LOAD26SM100_TMEM_LOAD_32dp32b64xES13_NS14_INS15_ILi2ELi4ELi3EEES18_NSW_INS5_IJS19_S1M_EEENS5_IJS1M_SB_EEEEEEENS4_39AutoVectorizingCopyWithAssumedAlignmentILi128EEENS4_14SM90_TMA_STOREES23_S25_S25_EEEvvEEEEvNT_6ParamsE:
        .type           _ZN7cutlass13device_kernelINS_4gemm6kernel13GemmUniversalIN4cute5tupleIJiiiiEEENS1_10collective13CollectiveMmaINS1_35MainloopSm100TmaUmmaWarpSpecializedILi14ELi2ELi2ENS5_IJNS4_1CILi1EEESB_SB_EEEEENS5_IJNSA_ILi128EEENSA_ILi256EEENSA_ILi32EEEEEENS_12float_e5m2_tENS5_IJlSB_lEEESI_SJ_NS4_8TiledMMAINS4_8MMA_AtomIJNS4_10MMA_TraitsINS4_19SM100_MMA_F8F6F4_SSEJSI_SI_fSE_SF_NS4_17integral_constantINS4_4UMMA5MajorELSQ_0EEESR_NSO_INSP_7ScaleInELSS_0EEEST_EEEEEENS4_6LayoutISC_NS5_IJNSA_ILi0EEESX_SX_EEEEENS5_IJNS4_10UnderscoreES10_S10_EEEEENS4_13SM90_TMA_LOADENS4_14ComposedLayoutINS4_7SwizzleILi1ELi4ELi3EEENS4_18smem_ptr_flag_bitsILi8EEENSW_INS5_IJNSA_ILi8EEESG_EEENS5_IJSG_SB_EEEEEEEvNS4_8identityES13_S1D_vS1E_EENS_8epilogue10collective18CollectiveEpilogueINS1G_23Sm100TmaWarpSpecializedILi4ELi2ELi64ELb0ELb0EEEJSH_NS5_IJNSW_ISE_SB_EENSW_INSA_ILi64EEESB_EEEEESI_SJ_SI_SJ_NS1G_6fusion15FusionCallbacksIS1K_NS1P_17LinearCombinationISI_fSI_fLNS_15FloatRoundStyleE2EEESH_S1O_JEEENS4_5SM1004TMEM4LOAD26SM100_TMEM_LOAD_32dp32b64xES13_NS14_INS15_ILi2ELi4ELi3EEES18_NSW_INS5_IJS19_S1M_EEENS5_IJS1M_SB_EEEEEEENS4_39AutoVectorizingCopyWithAssumedAlignmentILi128EEENS4_14SM90_TMA_STOREES23_S25_S25_EEEvvEEEEvNT_6ParamsE,@function
        .size           _ZN7cutlass13device_kernelINS_4gemm6kernel13GemmUniversalIN4cute5tupleIJiiiiEEENS1_10collective13CollectiveMmaINS1_35MainloopSm100TmaUmmaWarpSpecializedILi14ELi2ELi2ENS5_IJNS4_1CILi1EEESB_SB_EEEEENS5_IJNSA_ILi128EEENSA_ILi256EEENSA_ILi32EEEEEENS_12float_e5m2_tENS5_IJlSB_lEEESI_SJ_NS4_8TiledMMAINS4_8MMA_AtomIJNS4_10MMA_TraitsINS4_19SM100_MMA_F8F6F4_SSEJSI_SI_fSE_SF_NS4_17integral_constantINS4_4UMMA5MajorELSQ_0EEESR_NSO_INSP_7ScaleInELSS_0EEEST_EEEEEENS4_6LayoutISC_NS5_IJNSA_ILi0EEESX_SX_EEEEENS5_IJNS4_10UnderscoreES10_S10_EEEEENS4_13SM90_TMA_LOADENS4_14ComposedLayoutINS4_7SwizzleILi1ELi4ELi3EEENS4_18smem_ptr_flag_bitsILi8EEENSW_INS5_IJNSA_ILi8EEESG_EEENS5_IJSG_SB_EEEEEEEvNS4_8identityES13_S1D_vS1E_EENS_8epilogue10collective18CollectiveEpilogueINS1G_23Sm100TmaWarpSpecializedILi4ELi2ELi64ELb0ELb0EEEJSH_NS5_IJNSW_ISE_SB_EENSW_INSA_ILi64EEESB_EEEEESI_SJ_SI_SJ_NS1G_6fusion15FusionCallbacksIS1K_NS1P_17LinearCombinationISI_fSI_fLNS_15FloatRoundStyleE2EEESH_S1O_JEEENS4_5SM1004TMEM4LOAD26SM100_TMEM_LOAD_32dp32b64xES13_NS14_INS15_ILi2ELi4ELi3EEES18_NSW_INS5_IJS19_S1M_EEENS5_IJS1M_SB_EEEEEEENS4_39AutoVectorizingCopyWithAssumedAlignmentILi128EEENS4_14SM90_TMA_STOREES23_S25_S25_EEEvvEEEEvNT_6ParamsE,(.L_x_198 - _ZN7cutlass13device_kernelINS_4gemm6kernel13GemmUniversalIN4cute5tupleIJiiiiEEENS1_10collective13CollectiveMmaINS1_35MainloopSm100TmaUmmaWarpSpecializedILi14ELi2ELi2ENS5_IJNS4_1CILi1EEESB_SB_EEEEENS5_IJNSA_ILi128EEENSA_ILi256EEENSA_ILi32EEEEEENS_12float_e5m2_tENS5_IJlSB_lEEESI_SJ_NS4_8TiledMMAINS4_8MMA_AtomIJNS4_10MMA_TraitsINS4_19SM100_MMA_F8F6F4_SSEJSI_SI_fSE_SF_NS4_17integral_constantINS4_4UMMA5MajorELSQ_0EEESR_NSO_INSP_7ScaleInELSS_0EEEST_EEEEEENS4_6LayoutISC_NS5_IJNSA_ILi0EEESX_SX_EEEEENS5_IJNS4_10UnderscoreES10_S10_EEEEENS4_13SM90_TMA_LOADENS4_14ComposedLayoutINS4_7SwizzleILi1ELi4ELi3EEENS4_18smem_ptr_flag_bitsILi8EEENSW_INS5_IJNSA_ILi8EEESG_EEENS5_IJSG_SB_EEEEEEEvNS4_8identityES13_S1D_vS1E_EENS_8epilogue10collective18CollectiveEpilogueINS1G_23Sm100TmaWarpSpecializedILi4ELi2ELi64ELb0ELb0EEEJSH_NS5_IJNSW_ISE_SB_EENSW_INSA_ILi64EEESB_EEEEESI_SJ_SI_SJ_NS1G_6fusion15FusionCallbacksIS1K_NS1P_17LinearCombinationISI_fSI_fLNS_15FloatRoundStyleE2EEESH_S1O_JEEENS4_5SM1004TMEM4LOAD26SM100_TMEM_LOAD_32dp32b64xES13_NS14_INS15_ILi2ELi4ELi3EEES18_NSW_INS5_IJS19_S1M_EEENS5_IJS1M_SB_EEEEEEENS4_39AutoVectorizingCopyWithAssumedAlignmentILi128EEENS4_14SM90_TMA_STOREES23_S25_S25_EEEvvEEEEvNT_6ParamsE)
        .other          _ZN7cutlass13device_kernelINS_4gemm6kernel13GemmUniversalIN4cute5tupleIJiiiiEEENS1_10collective13CollectiveMmaINS1_35MainloopSm100TmaUmmaWarpSpecializedILi14ELi2ELi2ENS5_IJNS4_1CILi1EEESB_SB_EEEEENS5_IJNSA_ILi128EEENSA_ILi256EEENSA_ILi32EEEEEENS_12float_e5m2_tENS5_IJlSB_lEEESI_SJ_NS4_8TiledMMAINS4_8MMA_AtomIJNS4_10MMA_TraitsINS4_19SM100_MMA_F8F6F4_SSEJSI_SI_fSE_SF_NS4_17integral_constantINS4_4UMMA5MajorELSQ_0EEESR_NSO_INSP_7ScaleInELSS_0EEEST_EEEEEENS4_6LayoutISC_NS5_IJNSA_ILi0EEESX_SX_EEEEENS5_IJNS4_10UnderscoreES10_S10_EEEEENS4_13SM90_TMA_LOADENS4_14ComposedLayoutINS4_7SwizzleILi1ELi4ELi3EEENS4_18smem_ptr_flag_bitsILi8EEENSW_INS5_IJNSA_ILi8EEESG_EEENS5_IJSG_SB_EEEEEEEvNS4_8identityES13_S1D_vS1E_EENS_8epilogue10collective18CollectiveEpilogueINS1G_23Sm100TmaWarpSpecializedILi4ELi2ELi64ELb0ELb0EEEJSH_NS5_IJNSW_ISE_SB_EENSW_INSA_ILi64EEESB_EEEEESI_SJ_SI_SJ_NS1G_6fusion15FusionCallbacksIS1K_NS1P_17LinearCombinationISI_fSI_fLNS_15FloatRoundStyleE2EEESH_S1O_JEEENS4_5SM1004TMEM4LOAD26SM100_TMEM_LOAD_32dp32b64xES13_NS14_INS15_ILi2ELi4ELi3EEES18_NSW_INS5_IJS19_S1M_EEENS5_IJS1M_SB_EEEEEEENS4_39AutoVectorizingCopyWithAssumedAlignmentILi128EEENS4_14SM90_TMA_STOREES23_S25_S25_EEEvvEEEEvNT_6ParamsE,@"STO_CUDA_ENTRY STV_DEFAULT"
_ZN7cutlass13device_kernelINS_4gemm6kernel13GemmUniversalIN4cute5tupleIJiiiiEEENS1_10collective13CollectiveMmaINS1_35MainloopSm100TmaUmmaWarpSpecializedILi14ELi2ELi2ENS5_IJNS4_1CILi1EEESB_SB_EEEEENS5_IJNSA_ILi128EEENSA_ILi256EEENSA_ILi32EEEEEENS_12float_e5m2_tENS5_IJlSB_lEEESI_SJ_NS4_8TiledMMAINS4_8MMA_AtomIJNS4_10MMA_TraitsINS4_19SM100_MMA_F8F6F4_SSEJSI_SI_fSE_SF_NS4_17integral_constantINS4_4UMMA5MajorELSQ_0EEESR_NSO_INSP_7ScaleInELSS_0EEEST_EEEEEENS4_6LayoutISC_NS5_IJNSA_ILi0EEESX_SX_EEEEENS5_IJNS4_10UnderscoreES10_S10_EEEEENS4_13SM90_TMA_LOADENS4_14ComposedLayoutINS4_7SwizzleILi1ELi4ELi3EEENS4_18smem_ptr_flag_bitsILi8EEENSW_INS5_IJNSA_ILi8EEESG_EEENS5_IJSG_SB_EEEEEEEvNS4_8identityES13_S1D_vS1E_EENS_8epilogue10collective18CollectiveEpilogueINS1G_23Sm100TmaWarpSpecializedILi4ELi2ELi64ELb0ELb0EEEJSH_NS5_IJNSW_ISE_SB_EENSW_INSA_ILi64EEESB_EEEEESI_SJ_SI_SJ_NS1G_6fusion15FusionCallbacksIS1K_NS1P_17LinearCombinationISI_fSI_fLNS_15FloatRoundStyleE2EEESH_S1O_JEEENS4_5SM1004TMEM4LOAD26SM100_TMEM_LOAD_32dp32b64xES13_NS14_INS15_ILi2ELi4ELi3EEES18_NSW_INS5_IJS19_S1M_EEENS5_IJS1M_SB_EEEEEEENS4_39AutoVectorizingCopyWithAssumedAlignmentILi128EEENS4_14SM90_TMA_STOREES23_S25_S25_EEEvvEEEEvNT_6ParamsE:
[----:B------:R-:W1:Y:S01]  /*0000*/  LDC R1, c[0x0][0x37c] ;  /* 0x0000df00ff017b82 */ /* 0x000e620000000800 */
[----:B------:R-:W2:Y:S01]  /*0010*/  S2R R185, SR_TID.X ;  /* 0x0000000000b97919 */ /* 0x000ea20000002100 */
[----:B------:R-:W3:Y:S01]  /*0020*/  LDCU.64 UR4, c[0x0][0x890] ;  /* 0x00011200ff0477ac */ /* 0x000ee20008000a00 */
[----:B------:R-:W-:Y:S02]  /*0030*/  PRMT R171, RZ, 0x7610, R171 ;  /* 0x00007610ffab7816 */ /* 0x000fe400000000ab */
[----:B------:R-:W-:Y:S01]  /*0040*/  ELECT P5, URZ, PT ;  /* 0x0000000000ff782f */ /* 0x000fe200038a0000 */
[----:B------:R-:W4:Y:S01]  /*0050*/  LDCU.64 UR46, c[0x0][0x358] ;  /* 0x00006b00ff2e77ac */ /* 0x000f220008000a00 */
[----:B---3--:R-:W-:-:S04]  /*0060*/  UISETP.NE.U32.AND UP0, UPT, UR4, URZ, UPT ;  /* 0x000000ff0400728c */ /* 0x008fc8000bf05070 */
[----:B------:R-:W-:Y:S01]  /*0070*/  UISETP.NE.AND.EX UP0, UPT, UR5, URZ, UPT, UP0 ;  /* 0x000000ff0500728c */ /* 0x000fe2000bf05300 */
[----:B--2---:R-:W-:-:S05]  /*0080*/  SHF.R.U32.HI R173, RZ, 0x5, R185 ;  /* 0x00000005ffad7819 */ /* 0x004fca00000116b9 */
[----:B------:R-:W2:Y:S02]  /*0090*/  SHFL.IDX PT, R0, R173, RZ, 0x1f ;  /* 0x00001fffad007589 */ /* 0x000ea400000e0000 */
[----:B--2---:R-:W-:Y:S01]  /*00a0*/  R2UR UR8, R0 ;  /* 0x00000000000872ca */ /* 0x004fe200000e0000 */
[----:B-1--4-:R-:W-:-:S14]  /*00b0*/  BRA.U UP0, `(.L_x_0) ;  /* 0x00000001002c7547 */ /* 0x012fdc000b800000 */
[----:B------:R-:W1:Y:S02]  /*00c0*/  LDCU.64 UR6, c[0x0][0x888] ;  /* 0x00011100ff0677ac */ /* 0x000e640008000a00 */
[----:B-1----:R-:W-:-:S04]  /*00d0*/  UISETP.NE.U32.AND UP0, UPT, UR6, URZ, UPT ;  /* 0x000000ff0600728c */ /* 0x002fc8000bf05070 */
[----:B------:R-:W-:-:S09]  /*00e0*/  UISETP.NE.AND.EX UP0, UPT, UR7, URZ, UPT, UP0 ;  /* 0x000000ff0700728c */ /* 0x000fd2000bf05300 */
[----:B------:R-:W-:Y:S05]  /*00f0*/  BRA.U !UP0, `(.L_x_1) ;  /* 0x0000000108107547 */ /* 0x000fea000b800000 */
[----:B------:R-:W1:Y:S02]  /*0100*/  LDC.64 R2, c[0x0][0x888] ;  /* 0x00022200ff027b82 */ /* 0x000e640000000a00 */
[----:B-1----:R1:W5:Y:S01]  /*0110*/  LDG.E R81, desc[UR46][R2.64] ;  /* 0x0000002e02517981 */ /* 0x002362000c1e1900 */
[----:B------:R-:W-:Y:S01]  /*0120*/  HFMA2 R171, -RZ, RZ, 0, 5.9604644775390625e-08 ;  /* 0x00000001ffab7431 */ /* 0x000fe200000001ff */
[----:B------:R-:W-:Y:S05]  /*0130*/  BRA `(.L_x_0) ;  /* 0x00000000000c7947 */ /* 0x000fea0003800000 */
.L_x_1:
[----:B------:R-:W1:Y:S01]  /*0140*/  LDCU UR6, c[0x0][0x880] ;  /* 0x00011000ff0677ac */ /* 0x000e620008000800 */
[----:B------:R-:W-:Y:S01]  /*0150*/  HFMA2 R171, -RZ, RZ, 0, 5.9604644775390625e-08 ;  /* 0x00000001ffab7431 */ /* 0x000fe200000001ff */
[----:B-1----:R-:W-:-:S07]  /*0160*/  MOV R81, UR6 ;  /* 0x0000000600517c02 */ /* 0x002fce0008000f00 */
.L_x_0:
[----:B------:R-:W2:Y:S02]  /*0170*/  LDCU.64 UR6, c[0x0][0x8b0] ;  /* 0x00011600ff0677ac */ /* 0x000ea40008000a00 */
[----:B--2---:R-:W-:-:S04]  /*0180*/  UISETP.NE.U32.AND UP0, UPT, UR6, URZ, UPT ;  /* 0x000000ff0600728c */ /* 0x004fc8000bf05070 */
[----:B------:R-:W-:-:S09]  /*0190*/  UISETP.NE.AND.EX UP0, UPT, UR7, URZ, UPT, UP0 ;  /* 0x000000ff0700728c */ /* 0x000fd2000bf05300 */
[----:B------:R-:W-:Y:S05]  /*01a0*/  BRA.U UP0, `(.L_x_2) ;  /* 0x0000000100247547 */ /* 0x000fea000b800000 */
[----:B------:R-:W2:Y:S02]  /*01b0*/  LDCU.64 UR6, c[0x0][0x8a8] ;  /* 0x00011500ff0677ac */ /* 0x000ea40008000a00 */
[----:B--2---:R-:W-:-:S04]  /*01c0*/  UISETP.NE.U32.AND UP0, UPT, UR6, URZ, UPT ;  /* 0x000000ff0600728c */ /* 0x004fc8000bf05070 */
[----:B------:R-:W-:-:S09]  /*01d0*/  UISETP.NE.AND.EX UP0, UPT, UR7, URZ, UPT, UP0 ;  /* 0x000000ff0700728c */ /* 0x000fd2000bf05300 */
[----:B------:R-:W-:Y:S05]  /*01e0*/  BRA.U !UP0, `(.L_x_3) ;  /* 0x00000001080c7547 */ /* 0x000fea000b800000 */
[----:B------:R-:W2:Y:S02]  /*01f0*/  LDC.64 R78, c[0x0][0x8a8] ;  /* 0x00022a00ff4e7b82 */ /* 0x000ea40000000a00 */
[----:B--2---:R2:W5:Y:S01]  /*0200*/  LDG.E R78, desc[UR46][R78.64] ;  /* 0x0000002e4e4e7981 */ /* 0x004562000c1e1900 */
[----:B------:R-:W-:Y:S05]  /*0210*/  BRA `(.L_x_2) ;  /* 0x0000000000087947 */ /* 0x000fea0003800000 */
.L_x_3:
[----:B------:R-:W2:Y:S02]  /*0220*/  LDCU UR6, c[0x0][0x8a0] ;  /* 0x00011400ff0677ac */ /* 0x000ea40008000800 */
[----:B--2---:R-:W-:Y:S02]  /*0230*/  MOV R78, UR6 ;  /* 0x00000006004e7c02 */ /* 0x004fe40008000f00 */
.L_x_2:
[----:B------:R-:W-:Y:S01]  /*0240*/  IMAD.U32 R0, RZ, RZ, UR8 ;  /* 0x00000008ff007e24 */ /* 0x000fe2000f8e00ff */
[----:B------:R-:W-:Y:S04]  /*0250*/  BSSY.RECONVERGENT B0, `(.L_x_4) ;  /* 0x000000c000007945 */ /* 0x000fe80003800200 */
[C---:B------:R-:W-:Y:S02]  /*0260*/  ISETP.NE.OR P1, PT, R0.reuse, 0x1, !P5 ;  /* 0x000000010000780c */ /* 0x040fe40006f25670 */
[----:B------:R-:W-:-:S11]  /*0270*/  ISETP.NE.OR P0, PT, R0, 0x3, !P5 ;  /* 0x000000030000780c */ /* 0x000fd60006f05670 */
[----:B------:R-:W-:Y:S05]  /*0280*/  @P1 BRA `(.L_x_5) ;  /* 0x0000000000201947 */ /* 0x000fea0003800000 */
[----:B------:R-:W3:Y:S02]  /*0290*/  LDCU.64 UR6, c[0x0][0x348] ;  /* 0x00006900ff0677ac */ /* 0x000ee40008000a00 */
[----:B---3--:R-:W-:Y:S02]  /*02a0*/  UIADD3 UR10, UP1, UPT, UR6, 0x80, URZ ;  /* 0x00000080060a7890 */ /* 0x008fe4000ff3e0ff */
[----:B------:R-:W-:Y:S02]  /*02b0*/  UIADD3 UR6, UP0, UPT, UR6, 0x180, URZ ;  /* 0x0000018006067890 */ /* 0x000fe4000ff1e0ff */
[----:B------:R-:W-:Y:S02]  /*02c0*/  UIADD3.X UR11, UPT, UPT, URZ, UR7, URZ, UP1, !UPT ;  /* 0x00000007ff0b7290 */ /* 0x000fe40008ffe4ff */
[----:B------:R-:W-:-:S07]  /*02d0*/  UIADD3.X UR7, UPT, UPT, URZ, UR7, URZ, UP0, !UPT ;  /* 0x00000007ff077290 */ /* 0x000fce00087fe4ff */
[----:B------:R3:W-:Y:S02]  /*02e0*/  UTMACCTL.PF [UR10] ;  /* 0x000000000a0079b9 */ /* 0x0007e40008040000 */
[----:B------:R3:W-:Y:S02]  /*02f0*/  UTMACCTL.PF [UR6] ;  /* 0x00000000060079b9 */ /* 0x0007e40008040000 */
[----:B---3--:R-:W-:Y:S01]  /*0300*/  NOP ;  /* 0x0000000000007918 */ /* 0x008fe20000000000 */
.L_x_5:
[----:B------:R-:W-:Y:S05]  /*0310*/  BSYNC.RECONVERGENT B0 ;  /* 0x0000000000007941 */ /* 0x000fea0003800200 */
.L_x_4:
[----:B------:R-:W-:Y:S04]  /*0320*/  BSSY.RECONVERGENT B0, `(.L_x_6) ;  /* 0x000000a000007945 */ /* 0x000fe80003800200 */
        /* <DEDUP_REMOVED lines=9> */
.L_x_7:
[----:B------:R-:W-:Y:S05]  /*03c0*/  BSYNC.RECONVERGENT B0 ;  /* 0x0000000000007941 */ /* 0x000fea0003800200 */
.L_x_6:
[----:B------:R-:W3:Y:S01]  /*03d0*/  LDCU.64 UR6, c[0x0][0x888] ;  /* 0x00011100ff0677ac */ /* 0x000ee20008000a00 */
[----:B------:R-:W-:Y:S02]  /*03e0*/  UISETP.EQ.U32.AND UP1, UPT, UR4, URZ, UPT ;  /* 0x000000ff0400728c */ /* 0x000fe4000bf22070 */
[----:B------:R-:W-:Y:S02]  /*03f0*/  UPLOP3.LUT UP2, UPT, UPT, UPT, UPT, 0x80, 0x8 ;  /* 0x000000000008789c */ /* 0x000fe40003f4f070 */
[----:B---3--:R-:W-:-:S04]  /*0400*/  UISETP.NE.U32.AND UP0, UPT, UR6, URZ, UPT ;  /* 0x000000ff0600728c */ /* 0x008fc8000bf05070 */
[----:B------:R-:W-:-:S04]  /*0410*/  UISETP.NE.AND.EX UP0, UPT, UR7, URZ, UPT, UP0 ;  /* 0x000000ff0700728c */ /* 0x000fc8000bf05300 */
[----:B------:R-:W-:-:S04]  /*0420*/  UISETP.EQ.OR.EX UP3, UPT, UR5, URZ, !UP0, UP1 ;  /* 0x000000ff0500728c */ /* 0x000fc8000c762710 */
[----:B------:R-:W-:-:S05]  /*0430*/  UP2UR UR50, UPR, URZ, 0x8 ;  /* 0x00000008ff327883 */ /* 0x000fca0008000000 */
[----:B------:R-:W-:Y:S07]  /*0440*/  BRA.U !UP3, `(.L_x_8) ;  /* 0x000000010b207547 */ /* 0x000fee000b800000 */
[----:B------:R-:W-:Y:S01]  /*0450*/  UISETP.NE.U32.AND UP2, UPT, UR4, URZ, UPT ;  /* 0x000000ff0400728c */ /* 0x000fe2000bf45070 */
[----:B-----5:R-:W-:Y:S01]  /*0460*/  FSETP.NEU.AND P0, PT, R81, RZ, PT ;  /* 0x000000ff5100720b */ /* 0x020fe20003f0d000 */
[----:B------:R-:W-:Y:S02]  /*0470*/  USEL UR4, URZ, 0xffffffff, UP0 ;  /* 0xffffffffff047887 */ /* 0x000fe40008000000 */
[----:B------:R-:W-:-:S10]  /*0480*/  UISETP.NE.AND.EX UP2, UPT, UR5, URZ, UPT, UP2 ;  /* 0x000000ff0500728c */ /* 0x000fd4000bf45320 */
[----:B------:R-:W-:Y:S01]  /*0490*/  VOTEU.ANY UP1, P0 ;  /* 0x0000000000ff7886 */ /* 0x000fe20000020100 */
[----:B------:R-:W-:-:S04]  /*04a0*/  @!UP2 USEL UR4, URZ, 0xffffffff, UP1 ;  /* 0xffffffffff04a887 */ /* 0x000fc80008800000 */
[----:B------:R-:W-:-:S04]  /*04b0*/  ULOP3.LUT UR4, UR4, 0x1, URZ, 0xc0, !UPT ;  /* 0x0000000104047892 */ /* 0x000fc8000f8ec0ff */
[----:B------:R-:W-:-:S11]  /*04c0*/  UISETP.NE.U32.AND UP2, UPT, UR4, 0x1, UPT ;  /* 0x000000010400788c */ /* 0x000fd6000bf45070 */
.L_x_8:
[----:B-1----:R-:W1:Y:S01]  /*04d0*/  SHFL.IDX PT, R2, R173, RZ, 0x1f ;  /* 0x00001fffad027589 */ /* 0x002e6200000e0000 */
[----:B------:R-:W-:-:S04]  /*04e0*/  UISETP.NE.AND UP1, UPT, UR8, 0x2, UPT ;  /* 0x000000020800788c */ /* 0x000fc8000bf25270 */
[----:B------:R-:W-:Y:S01]  /*04f0*/  USEL UR6, URZ, 0x1, UP1 ;  /* 0x00000001ff067887 */ /* 0x000fe20008800000 */
[----:B-1----:R-:W-:-:S13]  /*0500*/  ISETP.NE.AND P0, PT, R2, RZ, PT ;  /* 0x000000ff0200720c */ /* 0x002fda0003f05270 */
[----:B------:R-:W-:Y:S05]  /*0510*/  @P0 BRA `(.L_x_9) ;  /* 0x0000000000a40947 */ /* 0x000fea0003800000 */
[----:B------:R-:W-:Y:S01]  /*0520*/  ELECT P0, URZ, PT ;  /* 0x0000000000ff782f */ /* 0x000fe20003800000 */
[----:B------:R-:W-:-:S12]  /*0530*/  BSSY.RECONVERGENT B0, `(.L_x_9) ;  /* 0x0000027000007945 */ /* 0x000fd80003800200 */
[----:B------:R-:W-:Y:S05]  /*0540*/  @!P0 BRA `(.L_x_10) ;  /* 0x0000000000948947 */ /* 0x000fea0003800000 */
[----:B------:R-:W1:Y:S01]  /*0550*/  S2UR UR5, SR_CgaCtaId ;  /* 0x00000000000579c3 */ /* 0x000e620000008800 */
[----:B------:R-:W-:Y:S01]  /*0560*/  UMOV UR7, 0x400 ;  /* 0x0000040000077882 */ /* 0x000fe20000000000 */
[----:B------:R-:W-:Y:S02]  /*0570*/  UMOV UR4, 0x1 ;  /* 0x0000000100047882 */ /* 0x000fe40000000000 */
[----:B------:R-:W-:-:S04]  /*0580*/  UIADD3 UR10, UPT, UPT, -UR4, 0x100000, URZ ;  /* 0x00100000040a7890 */ /* 0x000fc8000fffe1ff */
[----:B------:R-:W-:Y:S02]  /*0590*/  USHF.L.U32 UR11, UR10, 0xb, URZ ;  /* 0x0000000b0a0b7899 */ /* 0x000fe400080006ff */
[----:B------:R-:W-:Y:S02]  /*05a0*/  USHF.L.U32 UR10, UR10, 0x1, URZ ;  /* 0x000000010a0a7899 */ /* 0x000fe400080006ff */
[----:B-1----:R-:W-:Y:S01]  /*05b0*/  ULEA UR5, UR5, UR7, 0x18 ;  /* 0x0000000705057291 */ /* 0x002fe2000f8ec0ff */
[----:B------:R-:W1:Y:S11]  /*05c0*/  FENCE.VIEW.ASYNC.S ;  /* 0x00000000000073c6 */ /* 0x000e760000000000 */
[----:B-1----:R1:W3:Y:S01]  /*05d0*/  SYNCS.EXCH.64 URZ, [UR5], UR10 ;  /* 0x0000000a05ff75b2 */ /* 0x0022e20008000100 */
[----:B------:R1:W4:Y:S01]  /*05e0*/  SYNCS.EXCH.64 URZ, [UR5+0x70], UR10 ;  /* 0x0000700a05ff75b2 */ /* 0x0003220008000100 */
[----:B------:R1:W1:Y:S01]  /*05f0*/  SYNCS.EXCH.64 URZ, [UR5+0x8], UR10 ;  /* 0x0000080a05ff75b2 */ /* 0x0002620008000100 */
        /* <DEDUP_REMOVED lines=25> */
[----:B---34-:R-:W-:Y:S01]  /*0790*/  NOP ;  /* 0x0000000000007918 */ /* 0x018fe20000000000 */
.L_x_10:
[----:B-1----:R-:W-:Y:S05]  /*07a0*/  BSYNC.RECONVERGENT B0 ;  /* 0x0000000000007941 */ /* 0x002fea0003800200 */
.L_x_9:
[----:B------:R-:W1:Y:S01]  /*07b0*/  SHFL.IDX PT, R2, R173, RZ, 0x1f ;  /* 0x00001fffad027589 */ /* 0x000e6200000e0000 */
[----:B------:R-:W-:Y:S01]  /*07c0*/  NOP ;  /* 0x0000000000007918 */ /* 0x000fe20000000000 */
[----:B-1----:R-:W-:-:S13]  /*07d0*/  ISETP.NE.AND P0, PT, R2, 0x1, PT ;  /* 0x000000010200780c */ /* 0x002fda0003f05270 */
[----:B------:R-:W-:Y:S05]  /*07e0*/  @P0 BRA `(.L_x_11) ;  /* 0x0000000000580947 */ /* 0x000fea0003800000 */
[----:B------:R-:W1:Y:S01]  /*07f0*/  S2UR UR7, SR_CgaCtaId ;  /* 0x00000000000779c3 */ /* 0x000e620000008800 */
[----:B------:R-:W-:Y:S01]  /*0800*/  UMOV UR9, 0x400 ;  /* 0x0000040000097882 */ /* 0x000fe20000000000 */
[----:B------:R-:W-:Y:S01]  /*0810*/  UMOV UR5, 0x20 ;  /* 0x0000002000057882 */ /* 0x000fe20000000000 */
[----:B------:R-:W-:Y:S01]  /*0820*/  UMOV UR4, 0x80 ;  /* 0x0000008000047882 */ /* 0x000fe20000000000 */
[----:B------:R-:W-:-:S04]  /*0830*/  UIADD3 UR10, UPT, UPT, -UR5, 0x100000, URZ ;  /* 0x00100000050a7890 */ /* 0x000fc8000fffe1ff */
[----:B------:R-:W-:Y:S02]  /*0840*/  USHF.L.U32 UR11, UR10, 0xb, URZ ;  /* 0x0000000b0a0b7899 */ /* 0x000fe400080006ff */
[----:B------:R-:W-:Y:S02]  /*0850*/  USHF.L.U32 UR10, UR10, 0x1, URZ ;  /* 0x000000010a0a7899 */ /* 0x000fe400080006ff */
[----:B------:R-:W-:-:S04]  /*0860*/  UIADD3 UR4, UPT, UPT, -UR4, 0x100000, URZ ;  /* 0x0010000004047890 */ /* 0x000fc8000fffe1ff */
[----:B------:R-:W-:Y:S02]  /*0870*/  USHF.L.U32 UR5, UR4, 0xb, URZ ;  /* 0x0000000b04057899 */ /* 0x000fe400080006ff */
[----:B------:R-:W-:Y:S01]  /*0880*/  USHF.L.U32 UR4, UR4, 0x1, URZ ;  /* 0x0000000104047899 */ /* 0x000fe200080006ff */
[----:B------:R-:W-:Y:S01]  /*0890*/  ELECT P0, URZ, PT ;  /* 0x0000000000ff782f */ /* 0x000fe20003800000 */
[----:B-1----:R-:W-:Y:S01]  /*08a0*/  ULEA UR7, UR7, UR9, 0x18 ;  /* 0x0000000907077291 */ /* 0x002fe2000f8ec0ff */
[----:B------:R-:W1:Y:S11]  /*08b0*/  FENCE.VIEW.ASYNC.S ;  /* 0x00000000000073c6 */ /* 0x000e760000000000 */
[----:B-1----:R1:W3:Y:S01]  /*08c0*/  SYNCS.EXCH.64 URZ, [UR7+0xe0], UR10 ;  /* 0x0000e00a07ff75b2 */ /* 0x0022e20008000100 */
[----:B------:R1:W4:Y:S01]  /*08d0*/  SYNCS.EXCH.64 URZ, [UR7+0x100], UR4 ;  /* 0x0001000407ff75b2 */ /* 0x0003220008000100 */
[----:B------:R1:W1:Y:S01]  /*08e0*/  SYNCS.EXCH.64 URZ, [UR7+0xe8], UR10 ;  /* 0x0000e80a07ff75b2 */ /* 0x0002620008000100 */
[----:B------:R1:W1:Y:S01]  /*08f0*/  SYNCS.EXCH.64 URZ, [UR7+0x108], UR4 ;  /* 0x0001080407ff75b2 */ /* 0x0002620008000100 */
[----:B------:R1:W1:Y:S01]  /*0900*/  SYNCS.EXCH.64 URZ, [UR7+0xf0], UR10 ;  /* 0x0000f00a07ff75b2 */ /* 0x0002620008000100 */
[----:B------:R1:W1:Y:S01]  /*0910*/  SYNCS.EXCH.64 URZ, [UR7+0x110], UR4 ;  /* 0x0001100407ff75b2 */ /* 0x0002620008000100 */
[----:B------:R1:W1:Y:S01]  /*0920*/  SYNCS.EXCH.64 URZ, [UR7+0xf8], UR10 ;  /* 0x0000f80a07ff75b2 */ /* 0x0002620008000100 */
[----:B------:R1:W1:Y:S01]  /*0930*/  SYNCS.EXCH.64 URZ, [UR7+0x118], UR4 ;  /* 0x0001180407ff75b2 */ /* 0x0002620008000100 */
[----:B------:R-:W-:Y:S01]  /*0940*/  NOP ;  /* 0x0000000000007918 */ /* 0x000fe20000000000 */
.L_x_11:
[----:B------:R-:W2:Y:S01]  /*0950*/  SHFL.IDX PT, R2, R173, RZ, 0x1f ;  /* 0x00001fffad027589 */ /* 0x000ea200000e0000 */
[----:B------:R-:W-:Y:S01]  /*0960*/  NOP ;  /* 0x0000000000007918 */ /* 0x000fe20000000000 */
[----:B--2---:R-:W-:-:S13]  /*0970*/  ISETP.NE.AND P0, PT, R2, 0x3, PT ;  /* 0x000000030200780c */ /* 0x004fda0003f05270 */
[----:B------:R-:W-:Y:S05]  /*0980*/  @P0 BRA `(.L_x_12) ;  /* 0x0000000000300947 */ /* 0x000fea0003800000 */
[----:B-1----:R-:W1:Y:S01]  /*0990*/  S2UR UR5, SR_CgaCtaId ;  /* 0x00000000000579c3 */ /* 0x002e620000008800 */
[----:B------:R-:W-:Y:S01]  /*09a0*/  UMOV UR7, 0x400 ;  /* 0x0000040000077882 */ /* 0x000fe20000000000 */
[----:B------:R-:W-:Y:S01]  /*09b0*/  UMOV UR4, 0x20 ;  /* 0x0000002000047882 */ /* 0x000fe20000000000 */
[----:B------:R-:W-:Y:S01]  /*09c0*/  ELECT P0, URZ, PT ;  /* 0x0000000000ff782f */ /* 0x000fe20003800000 */
[----:B------:R-:W-:-:S04]  /*09d0*/  UIADD3 UR10, UPT, UPT, -UR4, 0x100000, URZ ;  /* 0x00100000040a7890 */ /* 0x000fc8000fffe1ff */
[----:B------:R-:W-:Y:S02]  /*09e0*/  USHF.L.U32 UR11, UR10, 0xb, URZ ;  /* 0x0000000b0a0b7899 */ /* 0x000fe400080006ff */
[----:B------:R-:W-:Y:S02]  /*09f0*/  USHF.L.U32 UR10, UR10, 0x1, URZ ;  /* 0x000000010a0a7899 */ /* 0x000fe400080006ff */
[----:B-1----:R-:W-:Y:S01]  /*0a00*/  ULEA UR5, UR5, UR7, 0x18 ;  /* 0x0000000705057291 */ /* 0x002fe2000f8ec0ff */
[----:B------:R-:W1:Y:S11]  /*0a10*/  FENCE.VIEW.ASYNC.S ;  /* 0x00000000000073c6 */ /* 0x000e760000000000 */
[----:B-1----:R2:W1:Y:S01]  /*0a20*/  SYNCS.EXCH.64 URZ, [UR5+0x120], UR10 ;  /* 0x0001200a05ff75b2 */ /* 0x0024620008000100 */
[----:B------:R2:W1:Y:S02]  /*0a30*/  SYNCS.EXCH.64 URZ, [UR5+0x128], UR10 ;  /* 0x0001280a05ff75b2 */ /* 0x0004640008000100 */
[----:B--2---:R-:W-:Y:S01]  /*0a40*/  NOP ;  /* 0x0000000000007918 */ /* 0x004fe20000000000 */
.L_x_12:
[----:B------:R-:W2:Y:S01]  /*0a50*/  SHFL.IDX PT, R2, R173, RZ, 0x1f ;  /* 0x00001fffad027589 */ /* 0x000ea200000e0000 */
[----:B------:R-:W-:Y:S01]  /*0a60*/  NOP ;  /* 0x0000000000007918 */ /* 0x000fe20000000000 */
[----:B--2---:R-:W-:-:S13]  /*0a70*/  ISETP.NE.AND P0, PT, R2, 0x4, PT ;  /* 0x000000040200780c */ /* 0x004fda0003f05270 */
[----:B------:R-:W-:Y:S05]  /*0a80*/  @P0 BRA `(.L_x_13) ;  /* 0x00000000004c0947 */ /* 0x000fea0003800000 */
[----:B-1----:R-:W1:Y:S01]  /*0a90*/  S2UR UR5, SR_CgaCtaId ;  /* 0x00000000000579c3 */ /* 0x002e620000008800 */
[----:B------:R-:W-:Y:S01]  /*0aa0*/  UMOV UR9, 0x100 ;  /* 0x0000010000097882 */ /* 0x000fe20000000000 */
[----:B------:R-:W-:Y:S01]  /*0ab0*/  UMOV UR7, 0x400 ;  /* 0x0000040000077882 */ /* 0x000fe20000000000 */
[----:B------:R-:W-:Y:S01]  /*0ac0*/  USEL UR9, UR9, 0xe0, UP2 ;  /* 0x000000e009097887 */ /* 0x000fe20009000000 */
[----:B------:R-:W-:Y:S01]  /*0ad0*/  UMOV UR4, 0x1 ;  /* 0x0000000100047882 */ /* 0x000fe20000000000 */
[----:B------:R-:W-:Y:S01]  /*0ae0*/  ELECT P0, URZ, PT ;  /* 0x0000000000ff782f */ /* 0x000fe20003800000 */
[----:B------:R-:W-:-:S04]  /*0af0*/  UIADD3 UR10, UPT, UPT, -UR4, 0x100000, URZ ;  /* 0x00100000040a7890 */ /* 0x000fc8000fffe1ff */
[----:B------:R-:W-:Y:S02]  /*0b00*/  USHF.L.U32 UR11, UR10, 0xb, URZ ;  /* 0x0000000b0a0b7899 */ /* 0x000fe400080006ff */
[----:B------:R-:W-:Y:S02]  /*0b10*/  USHF.L.U32 UR10, UR10, 0x1, URZ ;  /* 0x000000010a0a7899 */ /* 0x000fe400080006ff */
[----:B------:R-:W-:-:S04]  /*0b20*/  UIADD3 UR12, UPT, UPT, -UR9, 0x100000, URZ ;  /* 0x00100000090c7890 */ /* 0x000fc8000fffe1ff */
[----:B------:R-:W-:Y:S02]  /*0b30*/  USHF.L.U32 UR13, UR12, 0xb, URZ ;  /* 0x0000000b0c0d7899 */ /* 0x000fe400080006ff */
[----:B------:R-:W-:Y:S02]  /*0b40*/  USHF.L.U32 UR12, UR12, 0x1, URZ ;  /* 0x000000010c0c7899 */ /* 0x000fe400080006ff */
[----:B-1----:R-:W-:Y:S01]  /*0b50*/  ULEA UR5, UR5, UR7, 0x18 ;  /* 0x0000000705057291 */ /* 0x002fe2000f8ec0ff */
[----:B------:R-:W1:Y:S11]  /*0b60*/  FENCE.VIEW.ASYNC.S ;  /* 0x00000000000073c6 */ /* 0x000e760000000000 */
[----:B-1----:R2:W1:Y:S01]  /*0b70*/  SYNCS.EXCH.64 URZ, [UR5+0x130], UR10 ;  /* 0x0001300a05ff75b2 */ /* 0x0024620008000100 */
[----:B------:R2:W1:Y:S01]  /*0b80*/  SYNCS.EXCH.64 URZ, [UR5+0x140], UR12 ;  /* 0x0001400c05ff75b2 */ /* 0x0004620008000100 */
[----:B------:R2:W1:Y:S01]  /*0b90*/  SYNCS.EXCH.64 URZ, [UR5+0x138], UR10 ;  /* 0x0001380a05ff75b2 */ /* 0x0004620008000100 */
[----:B------:R2:W1:Y:S02]  /*0ba0*/  SYNCS.EXCH.64 URZ, [UR5+0x148], UR12 ;  /* 0x0001480c05ff75b2 */ /* 0x0004640008000100 */
[----:B--2---:R-:W-:Y:S01]  /*0bb0*/  NOP ;  /* 0x0000000000007918 */ /* 0x004fe20000000000 */
.L_x_13:
[----:B------:R-:W2:Y:S01]  /*0bc0*/  SHFL.IDX PT, R2, R173, RZ, 0x1f ;  /* 0x00001fffad027589 */ /* 0x000ea200000e0000 */
[----:B------:R-:W-:Y:S01]  /*0bd0*/  NOP ;  /* 0x0000000000007918 */ /* 0x000fe20000000000 */
[----:B--2---:R-:W-:-:S13]  /*0be0*/  ISETP.NE.AND P0, PT, R2, 0x5, PT ;  /* 0x000000050200780c */ /* 0x004fda0003f05270 */
[----:B------:R-:W-:Y:S05]  /*0bf0*/  @P0 BRA `(.L_x_14) ;  /* 0x0000000000480947 */ /* 0x000fea0003800000 */
[----:B-1----:R-:W1:Y:S01]  /*0c00*/  S2UR UR7, SR_CgaCtaId ;  /* 0x00000000000779c3 */ /* 0x002e620000008800 */
        /* <DEDUP_REMOVED lines=12> */
[----:B-1----:R2:W1:Y:S01]  /*0cd0*/  SYNCS.EXCH.64 URZ, [UR7+0x150], UR10 ;  /* 0x0001500a07ff75b2 */ /* 0x0024620008000100 */
[----:B------:R2:W1:Y:S01]  /*0ce0*/  SYNCS.EXCH.64 URZ, [UR7+0x160], UR4 ;  /* 0x0001600407ff75b2 */ /* 0x0004620008000100 */
[----:B------:R2:W1:Y:S01]  /*0cf0*/  SYNCS.EXCH.64 URZ, [UR7+0x158], UR10 ;  /* 0x0001580a07ff75b2 */ /* 0x0004620008000100 */
[----:B------:R2:W1:Y:S02]  /*0d00*/  SYNCS.EXCH.64 URZ, [UR7+0x168], UR4 ;  /* 0x0001680407ff75b2 */ /* 0x0004640008000100 */
[----:B--2---:R-:W-:Y:S01]  /*0d10*/  NOP ;  /* 0x0000000000007918 */ /* 0x004fe20000000000 */
.L_x_14:
        /* <DEDUP_REMOVED lines=18> */
.L_x_15:
[----:B-1----:R-:W1:Y:S01]  /*0e40*/  S2UR UR5, SR_CTAID.X ;  /* 0x00000000000579c3 */ /* 0x002e620000002500 */
[----:B------:R-:W-:-:S05]  /*0e50*/  CS2R.32 R170, SR_CgaSize ;  /* 0x0000000000aa7805 */ /* 0x000fca0000008a00 */
[----:B------:R-:W-:-:S05]  /*0e60*/  IMAD R170, R170, -0xa0, RZ ;  /* 0xffffff60aaaa7824 */ /* 0x000fca00078e02ff */
[----:B------:R-:W-:-:S14]  /*0e70*/  R2UR UR9, R170 ;  /* 0x00000000aa0972ca */ /* 0x000fdc00000e0000 */
[----:B------:R-:W2:Y:S01]  /*0e80*/  LDCU UR9, c[0x0][UR9+0x2b0] ;  /* 0x00005600090977ac */ /* 0x000ea20008000800 */
[----:B------:R-:W-:Y:S01]  /*0e90*/  NOP ;  /* 0x0000000000007918 */ /* 0x000fe20000000000 */
[----:B------:R-:W-:-:S05]  /*0ea0*/  CS2R.32 R170, SR_CgaSize ;  /* 0x0000000000aa7805 */ /* 0x000fca0000008a00 */
[----:B------:R-:W-:-:S05]  /*0eb0*/  IMAD R170, R170, -0xa0, RZ ;  /* 0xffffff60aaaa7824 */ /* 0x000fca00078e02ff */
[----:B------:R-:W-:-:S14]  /*0ec0*/  R2UR UR7, R170 ;  /* 0x00000000aa0772ca */ /* 0x000fdc00000e0000 */
[----:B------:R-:W3:Y:S01]  /*0ed0*/  LDCU UR7, c[0x0][UR7+0x2b4] ;  /* 0x00005680070777ac */ /* 0x000ee20008000800 */
[----:B------:R-:W4:Y:S08]  /*0ee0*/  S2UR UR4, SR_CTAID.Y ;  /* 0x00000000000479c3 */ /* 0x000f300000002600 */
[----:B------:R-:W3:Y:S01]  /*0ef0*/  LDC R9, c[0x0][0xb24] ;  /* 0x0002c900ff097b82 */ /* 0x000ee20000000800 */
[----:B-1----:R-:W-:-:S02]  /*0f00*/  I2FP.F32.U32 R5, UR5 ;  /* 0x0000000500057c45 */ /* 0x002fc40008201000 */
[----:B------:R-:W-:-:S05]  /*0f10*/  CS2R.32 R3, SR_CgaSize ;  /* 0x0000000000037805 */ /* 0x000fca0000008a00 */
[----:B------:R-:W-:-:S06]  /*0f20*/  IMAD R3, R3, -0xa0, RZ ;  /* 0xffffff6003037824 */ /* 0x000fcc00078e02ff */
[----:B------:R-:W1:Y:S01]  /*0f30*/  LDC R3, c[0x0][R3+0x2a0] ;  /* 0x0000a80003037b82 */ /* 0x000e620000000800 */
[----:B------:R-:W-:Y:S01]  /*0f40*/  MOV R21, UR5 ;  /* 0x0000000500157c02 */ /* 0x000fe20008000f00 */
[----:B--2---:R-:W-:Y:S01]  /*0f50*/  FMUL R5, R5, UR9 ;  /* 0x0000000905057c20 */ /* 0x004fe20008400000 */
[----:B----4-:R-:W-:Y:S02]  /*0f60*/  I2FP.F32.U32 R4, UR4 ;  /* 0x0000000400047c45 */ /* 0x010fe40008201000 */
[----:B------:R-:W-:-:S05]  /*0f70*/  CS2R.32 R2, SR_CgaSize ;  /* 0x0000000000027805 */ /* 0x000fca0000008a00 */
[----:B------:R-:W-:-:S06]  /*0f80*/  IMAD R2, R2, -0xa0, RZ ;  /* 0xffffff6002027824 */ /* 0x000fcc00078e02ff */
[----:B------:R-:W2:Y:S01]  /*0f90*/  LDC R2, c[0x0][R2+0x2a4] ;  /* 0x0000a90002027b82 */ /* 0x000ea20000000800 */
[----:B------:R-:W4:Y:S01]  /*0fa0*/  F2I.U32.TRUNC.NTZ R170, R5 ;  /* 0x0000000500aa7305 */ /* 0x000f22000020f000 */
[----:B------:R-:W-:Y:S01]  /*0fb0*/  MOV R20, UR4 ;  /* 0x0000000400147c02 */ /* 0x000fe20008000f00 */
[----:B---3--:R-:W-:-:S05]  /*0fc0*/  FMUL R4, R4, UR7 ;  /* 0x0000000704047c20 */ /* 0x008fca0008400000 */
[----:B------:R-:W-:Y:S01]  /*0fd0*/  BAR.SYNC.DEFER_BLOCKING 0x0 ;  /* 0x0000000000007b1d */ /* 0x000fe20000010000 */
[----:B------:R-:W-:-:S05]  /*0fe0*/  ISETP.GE.AND P0, PT, R9, 0x1, PT ;  /* 0x000000010900780c */ /* 0x000fca0003f06270 */
[----:B------:R-:W3:Y:S02]  /*0ff0*/  F2I.U32.TRUNC.NTZ R147, R4 ;  /* 0x0000000400937305 */ /* 0x000ee4000020f000 */
[----:B------:R-:W2:Y:S01]  /*1000*/  S2UR UR36, SR_CTAID.Z ;  /* 0x00000000002479c3 */ /* 0x000ea20000002700 */
[----:B----4-:R-:W-:-:S05]  /*1010*/  IADD3 R170, PT, PT, -R170, RZ, RZ ;  /* 0x000000ffaaaa7210 */ /* 0x010fca0007ffe1ff */
[----:B-1----:R-:W-:Y:S01]  /*1020*/  IMAD R170, R3, R170, UR5 ;  /* 0x0000000503aa7e24 */ /* 0x002fe2000f8e02aa */
[----:B---3--:R-:W-:-:S05]  /*1030*/  IADD3 R147, PT, PT, -R147, RZ, RZ ;  /* 0x000000ff93937210 */ /* 0x008fca0007ffe1ff */
[----:B--2---:R-:W-:Y:S01]  /*1040*/  IMAD R147, R2, R147, UR4 ;  /* 0x0000000402937e24 */ /* 0x004fe2000f8e0293 */
[----:B------:R-:W-:Y:S06]  /*1050*/  @!P0 BRA `(.L_x_16) ;  /* 0x0000000000b88947 */ /* 0x000fec0003800000 */
[----:B------:R-:W1:Y:S01]  /*1060*/  LDC.64 R4, c[0x0][0xb18] ;  /* 0x0002c600ff047b82 */ /* 0x000e620000000a00 */
[----:B------:R-:W-:-:S07]  /*1070*/  ISETP.NE.AND P0, PT, R9, 0x1, PT ;  /* 0x000000010900780c */ /* 0x000fce0003f05270 */
[----:B------:R-:W2:Y:S08]  /*1080*/  LDC R10, c[0x0][0xb0c] ;  /* 0x0002c300ff0a7b82 */ /* 0x000eb00000000800 */
[----:B------:R-:W3:Y:S08]  /*1090*/  LDC R11, c[0x0][0x370] ;  /* 0x0000dc00ff0b7b82 */ /* 0x000ef00000000800 */
[----:B------:R-:W4:Y:S01]  /*10a0*/  LDC R12, c[0x0][0x374] ;  /* 0x0000dd00ff0c7b82 */ /* 0x000f220000000800 */
[----:B-1----:R-:W-:-:S07]  /*10b0*/  ISETP.NE.AND P1, PT, R4, 0x1, PT ;  /* 0x000000010400780c */ /* 0x002fce0003f25270 */
[----:B------:R-:W3:Y:S01]  /*10c0*/  LDC.64 R6, c[0x0][0xb10] ;  /* 0x0002c400ff067b82 */ /* 0x000ee20000000a00 */
[----:B--2---:R-:W-:-:S07]  /*10d0*/  ISETP.NE.AND P2, PT, R10, 0x1, PT ;  /* 0x000000010a00780c */ /* 0x004fce0003f45270 */
[----:B------:R-:W1:Y:S08]  /*10e0*/  LDC R8, c[0x0][0xb20] ;  /* 0x0002c800ff087b82 */ /* 0x000e700000000800 */
[----:B------:R-:W2:Y:S01]  /*10f0*/  LDC.64 R2, c[0x0][0xb28] ;  /* 0x0002ca00ff027b82 */ /* 0x000ea20000000a00 */
[----:B----4-:R-:W-:-:S04]  /*1100*/  IMAD.HI.U32 R13, R12, R5, RZ ;  /* 0x000000050c0d7227 */ /* 0x010fc800078e00ff */
[----:B------:R-:W-:-:S04]  /*1110*/  IMAD.HI.U32 R5, R20, R5, RZ ;  /* 0x0000000514057227 */ /* 0x000fc800078e00ff */
[----:B---3--:R-:W-:-:S04]  /*1120*/  IMAD.HI.U32 R14, R11, R6, RZ ;  /* 0x000000060b0e7227 */ /* 0x008fc800078e00ff */
[C---:B------:R-:W-:Y:S01]  /*1130*/  IMAD.HI.U32 R16, R21.reuse, R6, RZ ;  /* 0x0000000615107227 */ /* 0x040fe200078e00ff */
[-C--:B------:R-:W-:Y:S02]  /*1140*/  @P2 SHF.R.U32.HI R11, RZ, R7.reuse, R14 ;  /* 0x00000007ff0b2219 */ /* 0x080fe4000001160e */
[-C--:B-1----:R-:W-:Y:S02]  /*1150*/  @P1 SHF.R.U32.HI R12, RZ, R8.reuse, R13 ;  /* 0x00000008ff0c1219 */ /* 0x082fe4000001160d */
[----:B------:R-:W-:Y:S02]  /*1160*/  SHF.R.U32.HI R5, RZ, R8, R5 ;  /* 0x00000008ff057219 */ /* 0x000fe40000011605 */
[----:B------:R-:W-:Y:S02]  /*1170*/  SHF.R.U32.HI R16, RZ, R7, R16 ;  /* 0x00000007ff107219 */ /* 0x000fe40000011610 */
[----:B------:R-:W-:Y:S01]  /*1180*/  SEL R5, R20, R5, !P1 ;  /* 0x0000000514057207 */ /* 0x000fe20004800000 */
[----:B--2---:R-:W-:Y:S01]  /*1190*/  IMAD.HI.U32 R14, R12, R2, RZ ;  /* 0x000000020c0e7227 */ /* 0x004fe200078e00ff */
[----:B------:R-:W-:-:S02]  /*11a0*/  SEL R7, R21, R16, !P2 ;  /* 0x0000001015077207 */ /* 0x000fc40005000000 */
[----:B------:R-:W-:Y:S01]  /*11b0*/  IADD3 R13, PT, PT, -R5, RZ, RZ ;  /* 0x000000ff050d7210 */ /* 0x000fe20007ffe1ff */
[----:B------:R-:W-:Y:S01]  /*11c0*/  IMAD.HI.U32 R6, R11, R2, RZ ;  /* 0x000000020b067227 */ /* 0x000fe200078e00ff */
[----:B------:R-:W-:-:S03]  /*11d0*/  @P0 SHF.R.U32.HI R12, RZ, R3, R14 ;  /* 0x00000003ff0c0219 */ /* 0x000fc6000001160e */
[----:B------:R-:W-:Y:S01]  /*11e0*/  IMAD R13, R4, R13, R20 ;  /* 0x0000000d040d7224 */ /* 0x000fe200078e0214 */
[----:B------:R-:W-:Y:S01]  /*11f0*/  @P0 SHF.R.U32.HI R11, RZ, R3, R6 ;  /* 0x00000003ff0b0219 */ /* 0x000fe20000011606 */
[----:B------:R-:W-:-:S04]  /*1200*/  IMAD R12, R12, R9, RZ ;  /* 0x000000090c0c7224 */ /* 0x000fc800078e02ff */
[----:B------:R-:W-:Y:S01]  /*1210*/  IMAD R6, R11, R9, RZ ;  /* 0x000000090b067224 */ /* 0x000fe200078e02ff */
[----:B------:R-:W-:-:S04]  /*1220*/  ISETP.GE.AND P1, PT, R5, R12, PT ;  /* 0x0000000c0500720c */ /* 0x000fc80003f26270 */
[----:B------:R-:W-:Y:S01]  /*1230*/  ISETP.GE.OR P1, PT, R7, R6, P1 ;  /* 0x000000060700720c */ /* 0x000fe20000f26670 */
[----:B------:R-:W-:-:S05]  /*1240*/  IMAD.HI.U32 R6, R5, R2, RZ ;  /* 0x0000000205067227 */ /* 0x000fca00078e00ff */
[----:B------:R-:W-:-:S04]  /*1250*/  SHF.R.U32.HI R6, RZ, R3, R6 ;  /* 0x00000003ff067219 */ /* 0x000fc80000011606 */
[----:B------:R-:W-:-:S03]  /*1260*/  SEL R6, R5, R6, !P0 ;  /* 0x0000000605067207 */ /* 0x000fc60004000000 */
[----:B------:R-:W-:Y:S01]  /*1270*/  @!P1 IMAD.HI.U32 R8, R7, R2, RZ ;  /* 0x0000000207089227 */ /* 0x000fe200078e00ff */
[----:B------:R-:W-:-:S04]  /*1280*/  IADD3 R2, PT, PT, -R6, RZ, RZ ;  /* 0x000000ff06027210 */ /* 0x000fc80007ffe1ff */
[----:B------:R-:W-:Y:S01]  /*1290*/  @!P1 SHF.R.U32.HI R8, RZ, R3, R8 ;  /* 0x00000003ff089219 */ /* 0x000fe20000011608 */
[----:B------:R-:W-:-:S03]  /*12a0*/  IMAD R2, R9, R2, R5 ;  /* 0x0000000209027224 */ /* 0x000fc600078e0205 */
[----:B------:R-:W-:-:S05]  /*12b0*/  @!P1 SEL R3, R7, R8, !P0 ;  /* 0x0000000807039207 */ /* 0x000fca0004000000 */
[--C-:B------:R-:W-:Y:S02]  /*12c0*/  @!P1 IMAD.IADD R6, R6, 0x1, -R3.reuse ;  /* 0x0000000106069824 */ /* 0x100fe400078e0a03 */
[----:B------:R-:W-:Y:S01]  /*12d0*/  @!P1 IMAD R3, R2, R11, R3 ;  /* 0x0000000b02039224 */ /* 0x000fe200078e0203 */
[----:B------:R-:W-:Y:S01]  /*12e0*/  IADD3 R2, PT, PT, -R7, RZ, RZ ;  /* 0x000000ff07027210 */ /* 0x000fe20007ffe1ff */
[----:B------:R-:W-:Y:S02]  /*12f0*/  @!P1 IMAD R5, R6, R9, R7 ;  /* 0x0000000906059224 */ /* 0x000fe400078e0207 */
[----:B------:R-:W-:Y:S02]  /*1300*/  @!P1 IMAD.MOV.U32 R7, RZ, RZ, R3 ;  /* 0x000000ffff079224 */ /* 0x000fe400078e0003 */
[----:B------:R-:W-:Y:S02]  /*1310*/  IMAD R2, R10, R2, R21 ;  /* 0x000000020a027224 */ /* 0x000fe400078e0215 */
[----:B------:R-:W-:-:S02]  /*1320*/  IMAD R20, R5, R4, R13 ;  /* 0x0000000405147224 */ /* 0x000fc400078e020d */
[----:B------:R-:W-:Y:S02]  /*1330*/  IMAD R21, R7, R10, R2 ;  /* 0x0000000a07157224 */ /* 0x000fe400078e0202 */
.L_x_16:
[----:B------:R-:W1:Y:S01]  /*1340*/  LDCU UR4, c[0x0][0xb30] ;  /* 0x00016600ff0477ac */ /* 0x000e620008000800 */
[----:B------:R-:W2:Y:S08]  /*1350*/  S2UR UR37, SR_CgaCtaId ;  /* 0x00000000002579c3 */ /* 0x000eb00000008800 */
[----:B------:R-:W3:Y:S01]  /*1360*/  LDC R72, c[0x0][0xb24] ;  /* 0x0002c900ff487b82 */ /* 0x000ee20000000800 */
[----:B-1----:R-:W-:-:S09]  /*1370*/  UISETP.NE.AND UP1, UPT, UR4, 0x1, UPT ;  /* 0x000000010400788c */ /* 0x002fd2000bf25270 */
[----:B--2---:R-:W-:Y:S05]  /*1380*/  BRA.U UP1, `(.L_x_17) ;  /* 0x0000000101407547 */ /* 0x004fea000b800000 */
[----:B------:R-:W1:Y:S08]  /*1390*/  LDC.64 R4, c[0x0][0xb10] ;  /* 0x0002c400ff047b82 */ /* 0x000e700000000a00 */
[----:B------:R-:W2:Y:S08]  /*13a0*/  LDC.64 R2, c[0x0][0xb18] ;  /* 0x0002c600ff027b82 */ /* 0x000eb00000000a00 */
[----:B------:R-:W4:Y:S08]  /*13b0*/  LDC R6, c[0x0][0xb20] ;  /* 0x0002c800ff067b82 */ /* 0x000f300000000800 */
[----:B------:R-:W3:Y:S01]  /*13c0*/  LDC R8, c[0x0][0xb0c] ;  /* 0x0002c300ff087b82 */ /* 0x000ee20000000800 */
[----:B-1----:R-:W-:-:S05]  /*13d0*/  IMAD.HI.U32 R4, R21, R4, RZ ;  /* 0x0000000415047227 */ /* 0x002fca00078e00ff */
[----:B------:R-:W-:Y:S01]  /*13e0*/  SHF.R.U32.HI R4, RZ, R5, R4 ;  /* 0x00000005ff047219 */ /* 0x000fe20000011604 */
[----:B--2---:R-:W-:Y:S01]  /*13f0*/  IMAD.HI.U32 R3, R20, R3, RZ ;  /* 0x0000000314037227 */ /* 0x004fe200078e00ff */
[----:B------:R-:W-:-:S04]  /*1400*/  ISETP.NE.AND P0, PT, R2, 0x1, PT ;  /* 0x000000010200780c */ /* 0x000fc80003f05270 */
[----:B----4-:R-:W-:-:S04]  /*1410*/  SHF.R.U32.HI R3, RZ, R6, R3 ;  /* 0x00000006ff037219 */ /* 0x010fc80000011603 */
[----:B------:R-:W-:Y:S02]  /*1420*/  SEL R3, R20, R3, !P0 ;  /* 0x0000000314037207 */ /* 0x000fe40004000000 */
[----:B---3--:R-:W-:-:S04]  /*1430*/  ISETP.NE.AND P1, PT, R8, 0x1, PT ;  /* 0x000000010800780c */ /* 0x008fc80003f25270 */
[----:B------:R-:W-:-:S05]  /*1440*/  SEL R4, R21, R4, !P1 ;  /* 0x0000000415047207 */ /* 0x000fca0004800000 */
[----:B------:R-:W-:Y:S02]  /*1450*/  IMAD.IADD R5, R3, 0x1, -R4 ;  /* 0x0000000103057824 */ /* 0x000fe400078e0a04 */
[----:B------:R-:W-:Y:S02]  /*1460*/  IMAD.IADD R3, R4, 0x1, -R3 ;  /* 0x0000000104037824 */ /* 0x000fe400078e0a03 */
[----:B------:R-:W-:Y:S02]  /*1470*/  IMAD R21, R5, R8, R21 ;  /* 0x0000000805157224 */ /* 0x000fe400078e0215 */
[----:B------:R-:W-:-:S07]  /*1480*/  IMAD R20, R3, R2, R20 ;  /* 0x0000000203147224 */ /* 0x000fce00078e0214 */
.L_x_17:
[----:B------:R-:W-:Y:S01]  /*1490*/  BAR.SYNC.DEFER_BLOCKING 0x0 ;  /* 0x0000000000007b1d */ /* 0x000fe20000010000 */
[----:B------:R-:W-:Y:S01]  /*14a0*/  UISETP.NE.AND UP1, UPT, UR8, 0x2, UPT ;  /* 0x000000020800788c */ /* 0x000fe2000bf25270 */
[----:B------:R-:W-:Y:S02]  /*14b0*/  ISETP.NE.OR P5, PT, R0, 0x2, !P5 ;  /* 0x000000020000780c */ /* 0x000fe40006fa5670 */
[----:B------:R-:W-:-:S06]  /*14c0*/  LOP3.LUT R2, R185, 0x1f, RZ, 0xc0, !PT ;  /* 0x0000001fb9027812 */ /* 0x000fcc00078ec0ff */
[----:B------:R-:W-:Y:S05]  /*14d0*/  BRA.U UP1, `(.L_x_18) ;  /* 0x0000001501c47547 */ /* 0x000fea000b800000 */
[----:B------:R-:W1:Y:S01]  /*14e0*/  LDCU UR13, c[0x0][0x38c] ;  /* 0x00007180ff0d77ac */ /* 0x000e620008000800 */
[----:B------:R-:W2:Y:S01]  /*14f0*/  LDC R9, c[0x0][0x370] ;  /* 0x0000dc00ff097b82 */ /* 0x000ea20000000800 */
[----:B------:R-:W-:Y:S01]  /*1500*/  PLOP3.LUT P1, PT, PT, PT, UP2, 0x80, 0x8 ;  /* 0x000000000008781c */ /* 0x000fe20003f2f028 */
[----:B------:R-:W-:Y:S01]  /*1510*/  IMAD.MOV.U32 R15, RZ, RZ, 0x1 ;  /* 0x00000001ff0f7424 */ /* 0x000fe200078e00ff */
[----:B------:R-:W-:Y:S01]  /*1520*/  ISETP.EQ.OR P4, PT, R2, RZ, P5 ;  /* 0x000000ff0200720c */ /* 0x000fe20002f82670 */
[----:B------:R-:W-:Y:S01]  /*1530*/  IMAD.MOV.U32 R14, RZ, RZ, RZ ;  /* 0x000000ffff0e7224 */ /* 0x000fe200078e00ff */
[----:B------:R-:W-:Y:S02]  /*1540*/  PLOP3.LUT P1, PT, P1, PT, PT, 0x8, 0x80 ;  /* 0x000000000080781c */ /* 0x000fe40000f2e170 */
[----:B------:R-:W-:Y:S01]  /*1550*/  CS2R R12, SRZ ;  /* 0x00000000000c7805 */ /* 0x000fe2000001ff00 */
[----:B------:R-:W-:Y:S01]  /*1560*/  IMAD.MOV.U32 R10, RZ, RZ, 0x1 ;  /* 0x00000001ff0a7424 */ /* 0x000fe200078e00ff */
[----:B------:R-:W4:Y:S01]  /*1570*/  LDC R0, c[0x0][0x374] ;  /* 0x0000dd00ff007b82 */ /* 0x000f220000000800 */
[----:B------:R-:W2:Y:S01]  /*1580*/  LDCU.64 UR22, c[0x0][0x348] ;  /* 0x00006900ff1677ac */ /* 0x000ea20008000a00 */
[----:B------:R-:W-:Y:S01]  /*1590*/  UMOV UR6, URZ ;  /* 0x000000ff00067c82 */ /* 0x000fe20008000000 */
[----:B-1----:R-:W-:-:S04]  /*15a0*/  UIADD3 UR5, UPT, UPT, UR13, 0x1f, URZ ;  /* 0x0000001f0d057890 */ /* 0x002fc8000fffe0ff */
[----:B------:R-:W-:-:S04]  /*15b0*/  USHF.R.S32.HI UR4, URZ, 0x1f, UR5 ;  /* 0x0000001fff047899 */ /* 0x000fc80008011405 */
[----:B------:R-:W-:-:S04]  /*15c0*/  ULEA.HI UR4, UR4, UR5, URZ, 0x5 ;  /* 0x0000000504047291 */ /* 0x000fc8000f8f28ff */
[----:B------:R-:W-:Y:S02]  /*15d0*/  USHF.R.S32.HI UR15, URZ, 0x5, UR4 ;  /* 0x00000005ff0f7899 */ /* 0x000fe40008011404 */
[----:B------:R-:W-:Y:S02]  /*15e0*/  UIADD3 UR4, UPT, UPT, UR13, -0x1, URZ ;  /* 0xffffffff0d047890 */ /* 0x000fe4000fffe0ff */
[----:B------:R-:W-:Y:S02]  /*15f0*/  UISETP.LT.U32.AND UP0, UPT, UR15, 0xe, UPT ;  /* 0x0000000e0f00788c */ /* 0x000fe4000bf01070 */
[----:B------:R-:W-:Y:S02]  /*1600*/  UISETP.GE.U32.AND UP1, UPT, UR4, -0x3f, UPT ;  /* 0xffffffc10400788c */ /* 0x000fe4000bf26070 */
[----:B------:R-:W-:Y:S02]  /*1610*/  USEL UR14, UR15, 0xe, UP0 ;  /* 0x0000000e0f0e7887 */ /* 0x000fe40008000000 */
[----:B------:R-:W-:-:S02]  /*1620*/  UIADD3 UR13, UPT, UPT, UR13, 0x3e, URZ ;  /* 0x0000003e0d0d7890 */ /* 0x000fc4000fffe0ff */
[----:B------:R-:W-:Y:S02]  /*1630*/  UIADD3 UR5, UPT, UPT, UR14, -0x1, URZ ;  /* 0xffffffff0e057890 */ /* 0x000fe4000fffe0ff */
[----:B------:R-:W-:-:S03]  /*1640*/  UIADD3 UR7, UPT, UPT, UR15, -UR14, URZ ;  /* 0x8000000e0f077290 */ /* 0x000fc6000fffe0ff */
[----:B------:R-:W-:-:S04]  /*1650*/  @UP1 UIADD3 UR5, UPT, UPT, UR14, URZ, URZ ;  /* 0x000000ff0e051290 */ /* 0x000fc8000fffe0ff */
[----:B--2---:R-:W-:-:S12]  /*1660*/  UIADD3 UR5, UPT, UPT, UR5, 0x1, URZ ;  /* 0x0000000105057890 */ /* 0x004fd8000fffe0ff */
.L_x_36:
[----:B------:R-:W-:Y:S01]  /*1670*/  UISETP.NE.AND UP0, UPT, UR37, URZ, UPT ;  /* 0x000000ff2500728c */ /* 0x000fe2000bf05270 */
[----:B------:R-:W1:Y:S08]  /*1680*/  S2UR UR37, SR_CgaCtaId ;  /* 0x00000000002579c3 */ /* 0x000e700000008800 */
[----:B------:R-:W-:Y:S05]  /*1690*/  BRA.U UP0, `(.L_x_19) ;  /* 0x0000000100347547 */ /* 0x000fea000b800000 */
[----:B------:R-:W2:Y:S01]  /*16a0*/  S2R R2, SR_CgaCtaId ;  /* 0x0000000000027919 */ /* 0x000ea20000008800 */
[----:B------:R-:W-:-:S04]  /*16b0*/  MOV R3, 0x400 ;  /* 0x0000040000037802 */ /* 0x000fc80000000f00 */
[----:B--2---:R-:W-:Y:S02]  /*16c0*/  LEA R3, R2, R3, 0x18 ;  /* 0x0000000302037211 */ /* 0x004fe400078ec0ff */
[----:B------:R-:W-:-:S03]  /*16d0*/  SHF.L.U32 R2, R10, 0x1f, RZ ;  /* 0x0000001f0a027819 */ /* 0x000fc600000006ff */
[----:B------:R-:W-:-:S04]  /*16e0*/  IMAD R3, R12, 0x8, R3 ;  /* 0x000000080c037824 */ /* 0x000fc800078e0203 */
[----:B------:R-:W2:Y:S02]  /*16f0*/  SYNCS.PHASECHK.TRANS64.TRYWAIT P0, [R3+URZ+0x180], R2 ;  /* 0x00018002030075a7 */ /* 0x000ea400080011ff */
[----:B--2---:R-:W-:Y:S05]  /*1700*/  @!P0 BRA `(.L_x_20) ;  /* 0x0000009c00a08947 */ /* 0x004fea0003800000 */
.L_x_137:
[----:B------:R-:W-:Y:S01]  /*1710*/  VIADD R12, R12, 0x1 ;  /* 0x000000010c0c7836 */ /* 0x000fe20000000000 */
[----:B------:R2:W-:Y:S04]  /*1720*/  SYNCS.ARRIVE.TRANS64.A1T0 RZ, [R3+URZ+0x170], RZ ;  /* 0x000170ff03ff79a7 */ /* 0x0005e800081000ff */
[----:B------:R-:W-:-:S04]  /*1730*/  ISETP.NE.AND P0, PT, R12, 0x2, PT ;  /* 0x000000020c00780c */ /* 0x000fc80003f05270 */
[----:B------:R-:W-:Y:S02]  /*1740*/  SEL R12, R12, RZ, P0 ;  /* 0x000000ff0c0c7207 */ /* 0x000fe40000000000 */
[----:B--2---:R-:W-:-:S04]  /*1750*/  SEL R3, RZ, 0x1, P0 ;  /* 0x00000001ff037807 */ /* 0x004fc80000000000 */
[----:B------:R-:W-:-:S07]  /*1760*/  LOP3.LUT R10, R10, R3, RZ, 0x3c, !PT ;  /* 0x000000030a0a7212 */ /* 0x000fce00078e3cff */
.L_x_19:
[----:B------:R-:W-:Y:S01]  /*1770*/  UMOV UR4, 0x400 ;  /* 0x0000040000047882 */ /* 0x000fe20000000000 */
[----:B------:R-:W-:Y:S01]  /*1780*/  SHF.L.U32 R2, R15, 0x1f, RZ ;  /* 0x0000001f0f027819 */ /* 0x000fe200000006ff */
[----:B-1----:R-:W-:Y:S01]  /*1790*/  ULEA UR4, UR37, UR4, 0x18 ;  /* 0x0000000425047291 */ /* 0x002fe2000f8ec0ff */
[----:B------:R-:W-:Y:S01]  /*17a0*/  R2UR UR35, R21 ;  /* 0x00000000152372ca */ /* 0x000fe200000e0000 */
[----:B------:R-:W-:Y:S01]  /*17b0*/  UISETP.GE.U32.AND UP0, UPT, UR13, 0x3f, UPT ;  /* 0x0000003f0d00788c */ /* 0x000fe2000bf06070 */
[----:B------:R-:W-:Y:S01]  /*17c0*/  R2UR UR11, R20 ;  /* 0x00000000140b72ca */ /* 0x000fe200000e0000 */
[----:B------:R-:W-:Y:S01]  /*17d0*/  ULEA UR8, UR6, UR4, 0x3 ;  /* 0x0000000406087291 */ /* 0x000fe2000f8e18ff */
[----:B------:R-:W-:-:S08]  /*17e0*/  UMOV UR24, URZ ;  /* 0x000000ff00187c82 */ /* 0x000fd00008000000 */
[----:B------:R1:W2:Y:S01]  /*17f0*/  SYNCS.PHASECHK.TRANS64.TRYWAIT P0, [UR8+0x70], R2 ;  /* 0x00007002ff0075a7 */ /* 0x0002a20008001108 */
[----:B------:R-:W-:Y:S02]  /*1800*/  USHF.L.U32 UR35, UR35, 0x7, URZ ;  /* 0x0000000723237899 */ /* 0x000fe400080006ff */
[----:B------:R-:W-:Y:S01]  /*1810*/  USHF.L.U32 UR11, UR11, 0x8, URZ ;  /* 0x000000080b0b7899 */ /* 0x000fe200080006ff */
[----:B------:R-:W-:Y:S11]  /*1820*/  BRA.U !UP0, `(.L_x_21) ;  /* 0x0000000108a87547 */ /* 0x000ff6000b800000 */
[----:B------:R-:W-:Y:S01]  /*1830*/  UMOV UR16, URZ ;  /* 0x000000ff00107c82 */ /* 0x000fe20008000000 */
[----:B------:R-:W-:-:S05]  /*1840*/  UMOV UR17, UR6 ;  /* 0x0000000600117c82 */ /* 0x000fca0008000000 */
.L_x_26:
[----:B-1----:R-:W-:Y:S01]  /*1850*/  ULEA UR33, UR17, UR4, 0x3 ;  /* 0x0000000411217291 */ /* 0x002fe2000f8e18ff */
[----:B--2---:R-:W-:Y:S01]  /*1860*/  @!P5 MOV R3, 0x3000 ;  /* 0x000030000003d802 */ /* 0x004fe20000000f00 */
[----:B--2---:R-:W-:Y:S10]  /*1870*/  @P0 BRA `(.L_x_22) ;  /* 0x00000000000c0947 */ /* 0x004ff40003800000 */
[----:B------:R-:W-:-:S04]  /*1880*/  SHF.L.U32 R5, R15, 0x1f, RZ ;  /* 0x0000001f0f057819 */ /* 0x000fc800000006ff */
[----:B------:R-:W2:Y:S02]  /*1890*/  SYNCS.PHASECHK.TRANS64.TRYWAIT P0, [UR33+0x70], R5 ;  /* 0x00007005ff0075a7 */ /* 0x000ea40008001121 */
[----:B--2---:R-:W-:Y:S05]  /*18a0*/  @!P0 BRA `(.L_x_23) ;  /* 0x0000009c004c8947 */ /* 0x004fea0003800000 */
.L_x_22:
[----:B------:R2:W-:Y:S01]  /*18b0*/  @!P5 SYNCS.ARRIVE.TRANS64 RZ, [UR33], R3 ;  /* 0x00000003ffffd9a7 */ /* 0x0005e20008000021 */
[----:B------:R-:W-:Y:S04]  /*18c0*/  BSSY.RECONVERGENT B0, `(.L_x_24) ;  /* 0x0000003000007945 */ /* 0x000fe80003800200 */
[----:B------:R-:W-:Y:S05]  /*18d0*/  @P4 BRA `(.L_x_25) ;  /* 0x0000000000044947 */ /* 0x000fea0003800000 */
[----:B------:R-:W-:Y:S05]  /*18e0*/  BPT.TRAP 0x1 ;  /* 0x000000040000795c */ /* 0x000fea0000300000 */
.L_x_25:
[----:B------:R-:W-:Y:S05]  /*18f0*/  BSYNC.RECONVERGENT B0 ;  /* 0x0000000000007941 */ /* 0x000fea0003800200 */
.L_x_24:
[----:B------:R-:W-:Y:S02]  /*1900*/  UIADD3 UR6, UPT, UPT, UR17, 0x1, URZ ;  /* 0x0000000111067890 */ /* 0x000fe4000fffe0ff */
[----:B------:R-:W-:Y:S02]  /*1910*/  ULEA UR32, UR17, UR4, 0xc ;  /* 0x0000000411207291 */ /* 0x000fe4000f8e60ff */
[----:B------:R-:W-:Y:S02]  /*1920*/  UISETP.NE.AND UP0, UPT, UR6, 0xe, UPT ;  /* 0x0000000e0600788c */ /* 0x000fe4000bf05270 */
[----:B------:R-:W-:Y:S02]  /*1930*/  UIADD3 UR26, UP1, UPT, UR22, 0x80, URZ ;  /* 0x00000080161a7890 */ /* 0x000fe4000ff3e0ff */
[----:B------:R-:W-:Y:S02]  /*1940*/  USEL UR9, URZ, 0x1, UP0 ;  /* 0x00000001ff097887 */ /* 0x000fe40008000000 */
[----:B------:R-:W-:-:S02]  /*1950*/  USEL UR6, UR6, URZ, UP0 ;  /* 0x000000ff06067287 */ /* 0x000fc40008000000 */
[----:B------:R-:W-:Y:S02]  /*1960*/  UIADD3 UR20, UP0, UPT, UR22, 0x180, URZ ;  /* 0x0000018016147890 */ /* 0x000fe4000ff1e0ff */
[----:B------:R-:W-:Y:S01]  /*1970*/  ULEA UR8, UR6, UR4, 0x3 ;  /* 0x0000000406087291 */ /* 0x000fe2000f8e18ff */
[----:B------:R-:W-:Y:S01]  /*1980*/  LOP3.LUT R15, R15, UR9, RZ, 0x3c, !PT ;  /* 0x000000090f0f7c12 */ /* 0x000fe2000f8e3cff */
[----:B------:R-:W-:Y:S02]  /*1990*/  USHF.L.U32 UR34, UR16, 0x5, URZ ;  /* 0x0000000510227899 */ /* 0x000fe400080006ff */
[----:B------:R-:W-:Y:S01]  /*19a0*/  UIADD3.X UR27, UPT, UPT, URZ, UR23, URZ, UP1, !UPT ;  /* 0x00000017ff1b7290 */ /* 0x000fe20008ffe4ff */
[----:B-1----:R-:W-:Y:S01]  /*19b0*/  SHF.L.U32 R2, R15, 0x1f, RZ ;  /* 0x0000001f0f027819 */ /* 0x002fe200000006ff */
[----:B------:R-:W-:Y:S02]  /*19c0*/  UIADD3 UR32, UPT, UPT, UR32, 0xc400, URZ ;  /* 0x0000c40020207890 */ /* 0x000fe4000fffe0ff */
[----:B------:R-:W-:Y:S01]  /*19d0*/  UIADD3.X UR21, UPT, UPT, URZ, UR23, URZ, UP0, !UPT ;  /* 0x00000017ff157290 */ /* 0x000fe200087fe4ff */
[----:B------:R1:W1:Y:S01]  /*19e0*/  SYNCS.PHASECHK.TRANS64.TRYWAIT P0, [UR8+0x70], R2 ;  /* 0x00007002ff0075a7 */ /* 0x0002620008001108 */
[----:B------:R-:W-:Y:S01]  /*19f0*/  ULEA UR8, UR17, UR4, 0xd ;  /* 0x0000000411087291 */ /* 0x000fe2000f8e68ff */
[----:B------:R-:W-:Y:S01]  /*1a00*/  UMOV UR18, 0x0 ;  /* 0x0000000000127882 */ /* 0x000fe20000000000 */
[----:B------:R-:W-:-:S02]  /*1a10*/  UMOV UR19, 0x10000000 ;  /* 0x1000000000137882 */ /* 0x000fc40000000000 */
[----:B------:R-:W-:Y:S01]  /*1a20*/  UIADD3 UR8, UPT, UPT, UR8, 0x1a400, URZ ;  /* 0x0001a40008087890 */ /* 0x000fe2000fffe0ff */
[----:B------:R1:W-:Y:S01]  /*1a30*/  UTMALDG.3D [UR32], [UR26], desc[UR18] ;  /* 0x000012201a0075b4 */ /* 0x0003e20008011000 */
[----:B------:R-:W-:Y:S01]  /*1a40*/  UMOV UR12, UR36 ;  /* 0x00000024000c7c82 */ /* 0x000fe20008000000 */
[----:B------:R-:W-:Y:S01]  /*1a50*/  UMOV UR9, UR33 ;  /* 0x0000002100097c82 */ /* 0x000fe20008000000 */
[----:B------:R-:W-:Y:S01]  /*1a60*/  UMOV UR10, UR34 ;  /* 0x00000022000a7c82 */ /* 0x000fe20008000000 */
[----:B------:R-:W-:Y:S01]  /*1a70*/  UIADD3 UR16, UPT, UPT, UR16, 0x1, URZ ;  /* 0x0000000110107890 */ /* 0x000fe2000fffe0ff */
[----:B------:R-:W-:Y:S01]  /*1a80*/  UMOV UR24, UR5 ;  /* 0x0000000500187c82 */ /* 0x000fe20008000000 */
[----:B------:R-:W-:Y:S02]  /*1a90*/  UMOV UR17, UR6 ;  /* 0x0000000600117c82 */ /* 0x000fe40008000000 */
[----:B------:R1:W-:Y:S01]  /*1aa0*/  UTMALDG.3D [UR8], [UR20], desc[UR18] ;  /* 0x00001208140075b4 */ /* 0x0003e20008011000 */
[----:B------:R-:W-:-:S09]  /*1ab0*/  UISETP.NE.AND UP0, UPT, UR16, UR5, UPT ;  /* 0x000000051000728c */ /* 0x000fd2000bf05270 */
[----:B------:R-:W-:Y:S05]  /*1ac0*/  BRA.U UP0, `(.L_x_26) ;  /* 0xfffffffd00607547 */ /* 0x000fea000b83ffff */
.L_x_21:
[----:B-1----:R-:W-:Y:S01]  /*1ad0*/  ULEA UR8, UR6, UR4, 0x3 ;  /* 0x0000000406087291 */ /* 0x002fe2000f8e18ff */
[----:B------:R-:W-:Y:S01]  /*1ae0*/  SHF.L.U32 R2, R15, 0x1f, RZ ;  /* 0x0000001f0f027819 */ /* 0x000fe200000006ff */
[----:B------:R-:W-:Y:S01]  /*1af0*/  @!P1 SYNCS.ARRIVE.TRANS64.A1T0 RZ, [UR4+0x128], RZ ;  /* 0x000128ffffff99a7 */ /* 0x000fe20008100004 */
[----:B------:R-:W-:-:S06]  /*1b00*/  UISETP.GT.AND UP0, UPT, UR15, UR14, UPT ;  /* 0x0000000e0f00728c */ /* 0x000fcc000bf04270 */
[----:B--2---:R1:W2:Y:S03]  /*1b10*/  SYNCS.PHASECHK.TRANS64.TRYWAIT P0, [UR8+0x70], R2 ;  /* 0x00007002ff0075a7 */ /* 0x0042a60008001108 */
[----:B------:R-:W-:Y:S05]  /*1b20*/  BRA.U !UP0, `(.L_x_27) ;  /* 0x0000000108ac7547 */ /* 0x000fea000b800000 */
[----:B------:R-:W-:Y:S01]  /*1b30*/  UIADD3 UR21, UPT, UPT, UR7, UR24, URZ ;  /* 0x0000001807157290 */ /* 0x000fe2000fffe0ff */
[----:B------:R-:W-:-:S11]  /*1b40*/  UMOV UR25, UR6 ;  /* 0x0000000600197c82 */ /* 0x000fd60008000000 */
.L_x_32:
[----:B-1----:R-:W-:Y:S01]  /*1b50*/  ULEA UR17, UR25, UR4, 0x3 ;  /* 0x0000000419117291 */ /* 0x002fe2000f8e18ff */
[----:B--2---:R-:W-:Y:S01]  /*1b60*/  @!P5 MOV R3, 0x3000 ;  /* 0x000030000003d802 */ /* 0x004fe20000000f00 */
[----:B--2---:R-:W-:Y:S10]  /*1b70*/  @P0 BRA `(.L_x_28) ;  /* 0x00000000000c0947 */ /* 0x004ff40003800000 */
[----:B------:R-:W-:-:S04]  /*1b80*/  SHF.L.U32 R5, R15, 0x1f, RZ ;  /* 0x0000001f0f057819 */ /* 0x000fc800000006ff */
[----:B------:R-:W2:Y:S02]  /*1b90*/  SYNCS.PHASECHK.TRANS64.TRYWAIT P0, [UR17+0x70], R5 ;  /* 0x00007005ff0075a7 */ /* 0x000ea40008001111 */
[----:B--2---:R-:W-:Y:S05]  /*1ba0*/  @!P0 BRA `(.L_x_29) ;  /* 0x0000009800a48947 */ /* 0x004fea0003800000 */
.L_x_28:
[----:B------:R2:W-:Y:S01]  /*1bb0*/  @!P5 SYNCS.ARRIVE.TRANS64 RZ, [UR17], R3 ;  /* 0x00000003ffffd9a7 */ /* 0x0005e20008000011 */
[----:B------:R-:W-:Y:S04]  /*1bc0*/  BSSY.RECONVERGENT B0, `(.L_x_30) ;  /* 0x0000003000007945 */ /* 0x000fe80003800200 */
[----:B------:R-:W-:Y:S05]  /*1bd0*/  @P4 BRA `(.L_x_31) ;  /* 0x0000000000044947 */ /* 0x000fea0003800000 */
[----:B------:R-:W-:Y:S05]  /*1be0*/  BPT.TRAP 0x1 ;  /* 0x000000040000795c */ /* 0x000fea0000300000 */
.L_x_31:
[----:B------:R-:W-:Y:S05]  /*1bf0*/  BSYNC.RECONVERGENT B0 ;  /* 0x0000000000007941 */ /* 0x000fea0003800200 */
.L_x_30:
        /* <DEDUP_REMOVED lines=10> */
[----:B------:R-:W-:Y:S01]  /*1ca0*/  UIADD3 UR16, UPT, UPT, UR16, 0xc400, URZ ;  /* 0x0000c40010107890 */ /* 0x000fe2000fffe0ff */
[----:B-1----:R-:W-:Y:S01]  /*1cb0*/  SHF.L.U32 R2, R15, 0x1f, RZ ;  /* 0x0000001f0f027819 */ /* 0x002fe200000006ff */
[----:B------:R-:W-:Y:S02]  /*1cc0*/  UIADD3.X UR31, UPT, UPT, URZ, UR23, URZ, UP1, !UPT ;  /* 0x00000017ff1f7290 */ /* 0x000fe40008ffe4ff */
[----:B------:R-:W-:Y:S01]  /*1cd0*/  UIADD3.X UR29, UPT, UPT, URZ, UR23, URZ, UP0, !UPT ;  /* 0x00000017ff1d7290 */ /* 0x000fe200087fe4ff */
[----:B------:R1:W1:Y:S01]  /*1ce0*/  SYNCS.PHASECHK.TRANS64.TRYWAIT P0, [UR8+0x70], R2 ;  /* 0x00007002ff0075a7 */ /* 0x0002620008001108 */
[----:B------:R-:W-:Y:S01]  /*1cf0*/  ULEA UR8, UR25, UR4, 0xd ;  /* 0x0000000419087291 */ /* 0x000fe2000f8e68ff */
[----:B------:R-:W-:Y:S01]  /*1d00*/  UMOV UR26, 0x0 ;  /* 0x00000000001a7882 */ /* 0x000fe20000000000 */
[----:B------:R-:W-:-:S02]  /*1d10*/  UMOV UR27, 0x10000000 ;  /* 0x10000000001b7882 */ /* 0x000fc40000000000 */
[----:B------:R-:W-:Y:S01]  /*1d20*/  UIADD3 UR8, UPT, UPT, UR8, 0x1a400, URZ ;  /* 0x0001a40008087890 */ /* 0x000fe2000fffe0ff */
[----:B------:R-:W-:Y:S01]  /*1d30*/  UMOV UR19, UR35 ;  /* 0x0000002300137c82 */ /* 0x000fe20008000000 */
[----:B------:R-:W-:Y:S01]  /*1d40*/  UMOV UR20, UR36 ;  /* 0x0000002400147c82 */ /* 0x000fe20008000000 */
[----:B------:R-:W-:Y:S01]  /*1d50*/  UMOV UR12, UR36 ;  /* 0x00000024000c7c82 */ /* 0x000fe20008000000 */
[----:B------:R-:W-:Y:S01]  /*1d60*/  UMOV UR9, UR17 ;  /* 0x0000001100097c82 */ /* 0x000fe20008000000 */
[----:B------:R-:W-:Y:S01]  /*1d70*/  UMOV UR10, UR18 ;  /* 0x00000012000a7c82 */ /* 0x000fe20008000000 */
[----:B------:R1:W-:Y:S01]  /*1d80*/  UTMALDG.3D [UR16], [UR30], desc[UR26] ;  /* 0x00001a101e0075b4 */ /* 0x0003e20008011000 */
[----:B------:R-:W-:Y:S01]  /*1d90*/  UIADD3 UR24, UPT, UPT, UR24, 0x1, URZ ;  /* 0x0000000118187890 */ /* 0x000fe2000fffe0ff */
[----:B------:R-:W-:-:S03]  /*1da0*/  UMOV UR25, UR6 ;  /* 0x0000000600197c82 */ /* 0x000fc60008000000 */
[----:B------:R-:W-:Y:S01]  /*1db0*/  UISETP.NE.AND UP0, UPT, UR24, UR21, UPT ;  /* 0x000000151800728c */ /* 0x000fe2000bf05270 */
[----:B------:R1:W-:Y:S08]  /*1dc0*/  UTMALDG.3D [UR8], [UR28], desc[UR26] ;  /* 0x00001a081c0075b4 */ /* 0x0003f00008011000 */
[----:B------:R-:W-:Y:S05]  /*1dd0*/  BRA.U UP0, `(.L_x_32) ;  /* 0xfffffffd005c7547 */ /* 0x000fea000b83ffff */
.L_x_27:
[C---:B-1----:R-:W-:Y:S01]  /*1de0*/  LEA R2, R14.reuse, UR4, 0x3 ;  /* 0x000000040e027c11 */ /* 0x042fe2000f8e18ff */
[----:B------:R-:W-:Y:S01]  /*1df0*/  NOP ;  /* 0x0000000000007918 */ /* 0x000fe20000000000 */
[----:B--2---:R-:W-:Y:S02]  /*1e00*/  SHF.L.U32 R3, R13, 0x1f, RZ ;  /* 0x0000001f0d037819 */ /* 0x004fe400000006ff */
[----:B------:R-:W-:Y:S02]  /*1e10*/  LEA R4, R14, UR4, 0x4 ;  /* 0x000000040e047c11 */ /* 0x000fe4000f8e20ff */
[----:B------:R-:W1:Y:S02]  /*1e20*/  SYNCS.PHASECHK.TRANS64.TRYWAIT P0, [R2+URZ+0x130], R3 ;  /* 0x00013003020075a7 */ /* 0x000e6400080011ff */
[----:B-1----:R-:W-:Y:S05]  /*1e30*/  @!P0 BRA `(.L_x_33) ;  /* 0x0000009800188947 */ /* 0x002fea0003800000 */
.L_x_140:
[----:B------:R-:W2:Y:S01]  /*1e40*/  LDS.128 R4, [R4+0x1a0] ;  /* 0x0001a00004047984 */ /* 0x000ea20000000c00 */
[----:B---3--:R-:W-:Y:S01]  /*1e50*/  ISETP.GE.AND P0, PT, R72, 0x1, PT ;  /* 0x000000014800780c */ /* 0x008fe20003f06270 */
[----:B-1----:R-:W-:Y:S01]  /*1e60*/  VIADD R2, R2, 0x140 ;  /* 0x0000014002027836 */ /* 0x002fe20000000000 */
[----:B------:R-:W-:Y:S01]  /*1e70*/  @!PT LDS RZ, [RZ] ;  /* 0x00000000fffff984 */ /* 0x000fe20000000800 */
[----:B------:R-:W-:Y:S01]  /*1e80*/  @!PT LDS RZ, [RZ] ;  /* 0x00000000fffff984 */ /* 0x000fe20000000800 */
[----:B------:R-:W-:Y:S01]  /*1e90*/  @!PT LDS RZ, [RZ] ;  /* 0x00000000fffff984 */ /* 0x000fe20000000800 */
[----:B------:R-:W-:Y:S01]  /*1ea0*/  @!PT LDS RZ, [RZ] ;  /* 0x00000000fffff984 */ /* 0x000fe20000000800 */
[----:B------:R1:W-:Y:S06]  /*1eb0*/  MEMBAR.ALL.CTA ;  /* 0x0000000000007992 */ /* 0x0003ec0000008000 */
[----:B-1----:R-:W1:Y:S01]  /*1ec0*/  FENCE.VIEW.ASYNC.S ;  /* 0x00000000000073c6 */ /* 0x002e620000000000 */
[----:B------:R-:W-:-:S04]  /*1ed0*/  PRMT R2, RZ, 0x654, R2 ;  /* 0x00000654ff027816 */ /* 0x000fc80000000002 */
[----:B-1----:R1:W-:Y:S01]  /*1ee0*/  SYNCS.ARRIVE.TRANS64.RED.A1T0 RZ, [R2+URZ], RZ ;  /* 0x000000ff02ff79a7 */ /* 0x0023e200081004ff */
[----:B--2---:R-:W-:-:S13]  /*1ef0*/  LOP3.LUT P2, RZ, R6, 0x1, RZ, 0xc0, !PT ;  /* 0x0000000106ff7812 */ /* 0x004fda000784c0ff */
[----:B------:R-:W-:Y:S01]  /*1f00*/  @P2 SHF.R.U32.HI R3, RZ, 0x10, R5 ;  /* 0x00000010ff032819 */ /* 0x000fe20000011605 */
[----:B------:R-:W-:Y:S01]  /*1f10*/  VOTEU.ANY UP0, P2 ;  /* 0x0000000000ff7886 */ /* 0x000fe20001000100 */
[----:B------:R-:W-:Y:S02]  /*1f20*/  @P2 MOV R11, R4 ;  /* 0x00000004000b2202 */ /* 0x000fe40000000f00 */
[----:B------:R-:W-:Y:S02]  /*1f30*/  @P2 R2UR.BROADCAST UR8, R3 ;  /* 0x00000000030822ca */ /* 0x000fe400008e0000 */
[----:B------:R-:W-:-:S11]  /*1f40*/  @P2 LOP3.LUT R8, R5, 0xffff, RZ, 0xc0, !PT ;  /* 0x0000ffff05082812 */ /* 0x000fd600078ec0ff */
[----:B------:R-:W-:Y:S01]  /*1f50*/  @UP0 UMOV UR36, UR8 ;  /* 0x0000000800240c82 */ /* 0x000fe20008000000 */
[----:B-1----:R-:W-:Y:S05]  /*1f60*/  @!P0 BRA `(.L_x_34) ;  /* 0x0000000000b88947 */ /* 0x002fea0003800000 */
[----:B------:R-:W4:Y:S01]  /*1f70*/  LDC.64 R4, c[0x0][0xb18] ;  /* 0x0002c600ff047b82 */ /* 0x000f220000000a00 */
[----:B------:R-:W-:-:S07]  /*1f80*/  ISETP.NE.AND P3, PT, R72, 0x1, PT ;  /* 0x000000014800780c */ /* 0x000fce0003f65270 */
[----:B------:R-:W1:Y:S08]  /*1f90*/  LDC.64 R6, c[0x0][0xb10] ;  /* 0x0002c400ff067b82 */ /* 0x000e700000000a00 */
[----:B------:R-:W2:Y:S08]  /*1fa0*/  LDC R16, c[0x0][0xb20] ;  /* 0x0002c800ff107b82 */ /* 0x000eb00000000800 */
[----:B------:R-:W3:Y:S01]  /*1fb0*/  LDC R18, c[0x0][0xb0c] ;  /* 0x0002c300ff127b82 */ /* 0x000ee20000000800 */
[----:B----4-:R-:W-:Y:S01]  /*1fc0*/  IMAD.HI.U32 R17, R0, R5, RZ ;  /* 0x0000000500117227 */ /* 0x010fe200078e00ff */
[----:B------:R-:W-:-:S03]  /*1fd0*/  ISETP.NE.AND P0, PT, R4, 0x1, PT ;  /* 0x000000010400780c */ /* 0x000fc60003f05270 */
[----:B------:R-:W-:-:S03]  /*1fe0*/  IMAD.HI.U32 R5, R8, R5, RZ ;  /* 0x0000000508057227 */ /* 0x000fc600078e00ff */
[----:B------:R-:W4:Y:S01]  /*1ff0*/  LDC.64 R2, c[0x0][0xb28] ;  /* 0x0002ca00ff027b82 */ /* 0x000f220000000a00 */
[----:B-1----:R-:W-:-:S04]  /*2000*/  IMAD.HI.U32 R20, R9, R6, RZ ;  /* 0x0000000609147227 */ /* 0x002fc800078e00ff */
[----:B------:R-:W-:Y:S01]  /*2010*/  IMAD.HI.U32 R22, R11, R6, RZ ;  /* 0x000000060b167227 */ /* 0x000fe200078e00ff */
[----:B------:R-:W-:Y:S02]  /*2020*/  SHF.R.U32.HI R20, RZ, R7, R20 ;  /* 0x00000007ff147219 */ /* 0x000fe40000011614 */
[-C--:B--2---:R-:W-:Y:S02]  /*2030*/  SHF.R.U32.HI R17, RZ, R16.reuse, R17 ;  /* 0x00000010ff117219 */ /* 0x084fe40000011611 */
[----:B------:R-:W-:Y:S02]  /*2040*/  SHF.R.U32.HI R5, RZ, R16, R5 ;  /* 0x00000010ff057219 */ /* 0x000fe40000011605 */
[----:B------:R-:W-:Y:S02]  /*2050*/  SEL R17, R0, R17, !P0 ;  /* 0x0000001100117207 */ /* 0x000fe40004000000 */
[----:B------:R-:W-:Y:S02]  /*2060*/  SHF.R.U32.HI R22, RZ, R7, R22 ;  /* 0x00000007ff167219 */ /* 0x000fe40000011616 */
[----:B---3--:R-:W-:-:S02]  /*2070*/  ISETP.NE.AND P1, PT, R18, 0x1, PT ;  /* 0x000000011200780c */ /* 0x008fc40003f25270 */
[----:B------:R-:W-:Y:S02]  /*2080*/  SEL R5, R8, R5, !P0 ;  /* 0x0000000508057207 */ /* 0x000fe40004000000 */
[----:B------:R-:W-:Y:S02]  /*2090*/  SEL R19, R9, R20, !P1 ;  /* 0x0000001409137207 */ /* 0x000fe40004800000 */
[----:B------:R-:W-:Y:S01]  /*20a0*/  SEL R7, R11, R22, !P1 ;  /* 0x000000160b077207 */ /* 0x000fe20004800000 */
[----:B----4-:R-:W-:-:S04]  /*20b0*/  IMAD.HI.U32 R20, R17, R2, RZ ;  /* 0x0000000211147227 */ /* 0x010fc800078e00ff */
[----:B------:R-:W-:Y:S01]  /*20c0*/  IMAD.HI.U32 R6, R19, R2, RZ ;  /* 0x0000000213067227 */ /* 0x000fe200078e00ff */
[----:B------:R-:W-:-:S04]  /*20d0*/  @P3 SHF.R.U32.HI R17, RZ, R3, R20 ;  /* 0x00000003ff113219 */ /* 0x000fc80000011614 */
[----:B------:R-:W-:Y:S01]  /*20e0*/  @P3 SHF.R.U32.HI R19, RZ, R3, R6 ;  /* 0x00000003ff133219 */ /* 0x000fe20000011606 */
[----:B------:R-:W-:-:S04]  /*20f0*/  IMAD R17, R72, R17, RZ ;  /* 0x0000001148117224 */ /* 0x000fc800078e02ff */
[----:B------:R-:W-:Y:S01]  /*2100*/  IMAD R6, R72, R19, RZ ;  /* 0x0000001348067224 */ /* 0x000fe200078e02ff */
[C---:B------:R-:W-:Y:S02]  /*2110*/  ISETP.GE.AND P0, PT, R5.reuse, R17, PT ;  /* 0x000000110500720c */ /* 0x040fe40003f06270 */
[----:B------:R-:W-:Y:S02]  /*2120*/  IADD3 R17, PT, PT, -R5, RZ, RZ ;  /* 0x000000ff05117210 */ /* 0x000fe40007ffe1ff */
[----:B------:R-:W-:Y:S01]  /*2130*/  ISETP.GE.OR P0, PT, R7, R6, P0 ;  /* 0x000000060700720c */ /* 0x000fe20000706670 */
[----:B------:R-:W-:-:S04]  /*2140*/  IMAD.HI.U32 R6, R5, R2, RZ ;  /* 0x0000000205067227 */ /* 0x000fc800078e00ff */
[----:B------:R-:W-:Y:S01]  /*2150*/  IMAD R8, R4, R17, R8 ;  /* 0x0000001104087224 */ /* 0x000fe200078e0208 */
[----:B------:R-:W-:-:S04]  /*2160*/  SHF.R.U32.HI R6, RZ, R3, R6 ;  /* 0x00000003ff067219 */ /* 0x000fc80000011606 */
[----:B------:R-:W-:-:S03]  /*2170*/  SEL R6, R5, R6, !P3 ;  /* 0x0000000605067207 */ /* 0x000fc60005800000 */
[----:B------:R-:W-:-:S04]  /*2180*/  @!P0 IMAD.HI.U32 R16, R7, R2, RZ ;  /* 0x0000000207108227 */ /* 0x000fc800078e00ff */
[----:B------:R-:W-:Y:S01]  /*2190*/  IMAD.MOV R2, RZ, RZ, -R6 ;  /* 0x000000ffff027224 */ /* 0x000fe200078e0a06 */
[----:B------:R-:W-:-:S03]  /*21a0*/  @!P0 SHF.R.U32.HI R16, RZ, R3, R16 ;  /* 0x00000003ff108219 */ /* 0x000fc60000011610 */
[----:B------:R-:W-:Y:S01]  /*21b0*/  IMAD R2, R72, R2, R5 ;  /* 0x0000000248027224 */ /* 0x000fe200078e0205 */
        /* <DEDUP_REMOVED lines=9> */
.L_x_34:
[----:B------:R-:W1:Y:S02]  /*2250*/  LDCU UR8, c[0x0][0xb30] ;  /* 0x00016600ff0877ac */ /* 0x000e640008000800 */
[----:B-1----:R-:W-:-:S09]  /*2260*/  UISETP.NE.AND UP0, UPT, UR8, 0x1, UPT ;  /* 0x000000010800788c */ /* 0x002fd2000bf05270 */
[----:B------:R-:W-:Y:S05]  /*2270*/  BRA.U UP0, `(.L_x_35) ;  /* 0x0000000100407547 */ /* 0x000fea000b800000 */
[----:B------:R-:W1:Y:S08]  /*2280*/  LDC.64 R4, c[0x0][0xb10] ;  /* 0x0002c400ff047b82 */ /* 0x000e700000000a00 */
[----:B------:R-:W2:Y:S08]  /*2290*/  LDC.64 R2, c[0x0][0xb18] ;  /* 0x0002c600ff027b82 */ /* 0x000eb00000000a00 */
[----:B------:R-:W3:Y:S08]  /*22a0*/  LDC R6, c[0x0][0xb20] ;  /* 0x0002c800ff067b82 */ /* 0x000ef00000000800 */
[----:B------:R-:W4:Y:S01]  /*22b0*/  LDC R16, c[0x0][0xb0c] ;  /* 0x0002c300ff107b82 */ /* 0x000f220000000800 */
[----:B-1----:R-:W-:-:S05]  /*22c0*/  IMAD.HI.U32 R4, R11, R4, RZ ;  /* 0x000000040b047227 */ /* 0x002fca00078e00ff */
[----:B------:R-:W-:Y:S01]  /*22d0*/  SHF.R.U32.HI R4, RZ, R5, R4 ;  /* 0x00000005ff047219 */ /* 0x000fe20000011604 */
[----:B--2---:R-:W-:Y:S01]  /*22e0*/  IMAD.HI.U32 R3, R8, R3, RZ ;  /* 0x0000000308037227 */ /* 0x004fe200078e00ff */
[----:B------:R-:W-:-:S04]  /*22f0*/  ISETP.NE.AND P0, PT, R2, 0x1, PT ;  /* 0x000000010200780c */ /* 0x000fc80003f05270 */
[----:B---3--:R-:W-:-:S04]  /*2300*/  SHF.R.U32.HI R3, RZ, R6, R3 ;  /* 0x00000006ff037219 */ /* 0x008fc80000011603 */
[----:B------:R-:W-:Y:S02]  /*2310*/  SEL R3, R8, R3, !P0 ;  /* 0x0000000308037207 */ /* 0x000fe40004000000 */
[----:B----4-:R-:W-:-:S04]  /*2320*/  ISETP.NE.AND P1, PT, R16, 0x1, PT ;  /* 0x000000011000780c */ /* 0x010fc80003f25270 */
[----:B------:R-:W-:-:S05]  /*2330*/  SEL R4, R11, R4, !P1 ;  /* 0x000000040b047207 */ /* 0x000fca0004800000 */
[----:B------:R-:W-:Y:S02]  /*2340*/  IMAD.IADD R5, R3, 0x1, -R4 ;  /* 0x0000000103057824 */ /* 0x000fe400078e0a04 */
[----:B------:R-:W-:Y:S02]  /*2350*/  IMAD.IADD R3, R4, 0x1, -R3 ;  /* 0x0000000104037824 */ /* 0x000fe400078e0a03 */
[----:B------:R-:W-:Y:S02]  /*2360*/  IMAD R11, R5, R16, R11 ;  /* 0x00000010050b7224 */ /* 0x000fe400078e020b */
[----:B------:R-:W-:-:S07]  /*2370*/  IMAD R8, R3, R2, R8 ;  /* 0x0000000203087224 */ /* 0x000fce00078e0208 */
.L_x_35:
[----:B------:R-:W-:Y:S01]  /*2380*/  VIADD R14, R14, 0x1 ;  /* 0x000000010e0e7836 */ /* 0x000fe20000000000 */
[----:B------:R-:W-:Y:S01]  /*2390*/  PLOP3.LUT P1, PT, PT, PT, PT, 0x80, 0x8 ;  /* 0x000000000008781c */ /* 0x000fe20003f2f070 */
[----:B------:R-:W-:Y:S02]  /*23a0*/  IMAD.IADD R21, R11, 0x1, R170 ;  /* 0x000000010b157824 */ /* 0x000fe400078e02aa */
[----:B------:R-:W-:Y:S01]  /*23b0*/  IMAD.IADD R20, R8, 0x1, R147 ;  /* 0x0000000108147824 */ /* 0x000fe200078e0293 */
[----:B------:R-:W-:-:S04]  /*23c0*/  ISETP.NE.AND P0, PT, R14, 0x2, PT ;  /* 0x000000020e00780c */ /* 0x000fc80003f05270 */
[----:B------:R-:W-:Y:S02]  /*23d0*/  SEL R2, RZ, 0x1, P0 ;  /* 0x00000001ff027807 */ /* 0x000fe40000000000 */
[----:B------:R-:W-:Y:S02]  /*23e0*/  SEL R14, R14, RZ, P0 ;  /* 0x000000ff0e0e7207 */ /* 0x000fe40000000000 */
[----:B------:R-:W-:Y:S01]  /*23f0*/  LOP3.LUT R13, R13, R2, RZ, 0x3c, !PT ;  /* 0x000000020d0d7212 */ /* 0x000fe200078e3cff */
[----:B------:R-:W-:Y:S06]  /*2400*/  @P2 BRA `(.L_x_36) ;  /* 0xfffffff000982947 */ /* 0x000fec000383ffff */
[----:B------:R-:W-:Y:S01]  /*2410*/  UIADD3 UR4, UPT, UPT, UR4, 0x70, URZ ;  /* 0x0000007004047890 */ /* 0x000fe2000fffe0ff */
[----:B------:R-:W-:-:S03]  /*2420*/  SHF.L.U32 R3, R15, 0x1f, RZ ;  /* 0x0000001f0f037819 */ /* 0x000fc600000006ff */
[----:B------:R-:W-:-:S09]  /*2430*/  ULEA UR5, UR6, UR4, 0x3 ;  /* 0x0000000406057291 */ /* 0x000fd2000f8e18ff */
[----:B------:R-:W1:Y:S02]  /*2440*/  SYNCS.PHASECHK.TRANS64.TRYWAIT P0, [UR5], R3 ;  /* 0x00000003ff0075a7 */ /* 0x000e640008001105 */
[----:B-1----:R-:W-:Y:S05]  /*2450*/  @!P0 BRA `(.L_x_37) ;  /* 0x0000009000a48947 */ /* 0x002fea0003800000 */
.L_x_142:
[----:B------:R-:W-:-:S04]  /*2460*/  UIADD3 UR6, UPT, UPT, UR6, 0x1, URZ ;  /* 0x0000000106067890 */ /* 0x000fc8000fffe0ff */
[----:B------:R-:W-:-:S04]  /*2470*/  UISETP.NE.AND UP0, UPT, UR6, 0xe, UPT ;  /* 0x0000000e0600788c */ /* 0x000fc8000bf05270 */
[----:B------:R-:W-:Y:S02]  /*2480*/  USEL UR7, URZ, 0x1, UP0 ;  /* 0x00000001ff077887 */ /* 0x000fe40008000000 */
[----:B------:R-:W-:-:S04]  /*2490*/  USEL UR6, UR6, URZ, UP0 ;  /* 0x000000ff06067287 */ /* 0x000fc80008000000 */
[----:B------:R-:W-:Y:S01]  /*24a0*/  ULEA UR5, UR6, UR4, 0x3 ;  /* 0x0000000406057291 */ /* 0x000fe2000f8e18ff */
[----:B------:R-:W-:-:S04]  /*24b0*/  LOP3.LUT R2, R15, UR7, RZ, 0x3c, !PT ;  /* 0x000000070f027c12 */ /* 0x000fc8000f8e3cff */
[----:B-1----:R-:W-:-:S04]  /*24c0*/  SHF.L.U32 R3, R2, 0x1f, RZ ;  /* 0x0000001f02037819 */ /* 0x002fc800000006ff */
[----:B------:R-:W1:Y:S02]  /*24d0*/  SYNCS.PHASECHK.TRANS64.TRYWAIT P0, [UR5], R3 ;  /* 0x00000003ff0075a7 */ /* 0x000e640008001105 */
[----:B-1----:R-:W-:Y:S05]  /*24e0*/  @!P0 BRA `(.L_x_38) ;  /* 0x0000009000988947 */ /* 0x002fea0003800000 */
.L_x_144:
        /* <DEDUP_REMOVED lines=9> */
.L_x_146:
        /* <DEDUP_REMOVED lines=9> */
.L_x_148:
        /* <DEDUP_REMOVED lines=9> */
.L_x_150:
        /* <DEDUP_REMOVED lines=9> */
.L_x_152:
        /* <DEDUP_REMOVED lines=9> */
.L_x_154:
        /* <DEDUP_REMOVED lines=9> */
.L_x_156:
        /* <DEDUP_REMOVED lines=9> */
.L_x_158:
        /* <DEDUP_REMOVED lines=9> */
.L_x_160:
        /* <DEDUP_REMOVED lines=9> */
.L_x_162:
        /* <DEDUP_REMOVED lines=9> */
.L_x_164:
        /* <DEDUP_REMOVED lines=9> */
.L_x_166:
[----:B------:R-:W-:-:S04]  /*2b20*/  UIADD3 UR6, UPT, UPT, UR6, 0x1, URZ ;  /* 0x0000000106067890 */ /* 0x000fc8000fffe0ff */
[----:B------:R-:W-:-:S04]  /*2b30*/  UISETP.NE.AND UP0, UPT, UR6, 0xe, UPT ;  /* 0x0000000e0600788c */ /* 0x000fc8000bf05270 */
[----:B------:R-:W-:Y:S02]  /*2b40*/  USEL UR5, URZ, 0x1, UP0 ;  /* 0x00000001ff057887 */ /* 0x000fe40008000000 */
[----:B------:R-:W-:-:S04]  /*2b50*/  USEL UR6, UR6, URZ, UP0 ;  /* 0x000000ff06067287 */ /* 0x000fc80008000000 */
[----:B------:R-:W-:Y:S01]  /*2b60*/  ULEA UR6, UR6, UR4, 0x3 ;  /* 0x0000000406067291 */ /* 0x000fe2000f8e18ff */
[----:B-1----:R-:W-:-:S04]  /*2b70*/  LOP3.LUT R3, R2, UR5, RZ, 0x3c, !PT ;  /* 0x0000000502037c12 */ /* 0x002fc8000f8e3cff */
[----:B------:R-:W-:Y:S01]  /*2b80*/  SHF.L.U32 R3, R3, 0x1f, RZ ;  /* 0x0000001f03037819 */ /* 0x000fe200000006ff */
[----:B----4-:R-:W-:-:S07]  /*2b90*/  IMAD.U32 R0, RZ, RZ, UR6 ;  /* 0x00000006ff007e24 */ /* 0x010fce000f8e00ff */
.L_x_50:
[----:B-1----:R1:W2:Y:S02]  /*2ba0*/  SYNCS.PHASECHK.TRANS64.TRYWAIT P0, [R0+URZ], R3 ;  /* 0x00000003000075a7 */ /* 0x0022a400080011ff */
[----:B--2---:R-:W-:Y:S05]  /*2bb0*/  @!P0 NANOSLEEP.SYNCS 0x989680 ;  /* 0x009896800000895d */ /* 0x004fea0003900000 */
[----:B------:R-:W2:Y:S02]  /*2bc0*/  @!P0 SYNCS.PHASECHK.TRANS64 P0, [R0+URZ], R3 ;  /* 0x00000003000085a7 */ /* 0x000ea400080010ff */
[----:B--2---:R-:W-:Y:S05]  /*2bd0*/  @P0 EXIT ;  /* 0x000000000000094d */ /* 0x004fea0003800000 */
[----:B------:R-:W-:Y:S05]  /*2be0*/  BRA `(.L_x_50) ;  /* 0xfffffffc00ec7947 */ /* 0x000fea000383ffff */
.L_x_18:
[----:B------:R-:W-:-:S04]  /*2bf0*/  UISETP.NE.AND UP1, UPT, UR37, URZ, UPT ;  /* 0x000000ff2500728c */ /* 0x000fc8000bf25270 */
[----:B------:R-:W-:-:S09]  /*2c00*/  UISETP.NE.OR UP1, UPT, UR8, 0x1, UP1 ;  /* 0x000000010800788c */ /* 0x000fd20008f25670 */
[----:B------:R-:W-:Y:S05]  /*2c10*/  BRA.U UP1, `(.L_x_51) ;  /* 0x0000000501487547 */ /* 0x000fea000b800000 */
[----:B------:R-:W-:Y:S01]  /*2c20*/  ISETP.NE.AND P2, PT, R2, RZ, PT ;  /* 0x000000ff0200720c */ /* 0x000fe20003f45270 */
[----:B------:R-:W-:Y:S01]  /*2c30*/  IMAD.MOV.U32 R12, RZ, RZ, 0x1 ;  /* 0x00000001ff0c7424 */ /* 0x000fe200078e00ff */
[----:B------:R-:W-:Y:S02]  /*2c40*/  CS2R R10, SRZ ;  /* 0x00000000000a7805 */ /* 0x000fe4000001ff00 */
[----:B------:R-:W-:Y:S01]  /*2c50*/  CS2R R8, SRZ ;  /* 0x0000000000087805 */ /* 0x000fe2000001ff00 */
[----:B------:R-:W-:Y:S01]  /*2c60*/  UMOV UR4, 0x400 ;  /* 0x0000040000047882 */ /* 0x000fe20000000000 */
[----:B------:R-:W-:Y:S01]  /*2c70*/  UMOV UR6, URZ ;  /* 0x000000ff00067c82 */ /* 0x000fe20008000000 */
[----:B------:R-:W-:-:S12]  /*2c80*/  ULEA UR37, UR37, UR4, 0x18 ;  /* 0x0000000425257291 */ /* 0x000fd8000f8ec0ff */
.L_x_55:
[----:B------:R-:W-:Y:S02]  /*2c90*/  LEA R0, R8, UR37, 0x3 ;  /* 0x0000002508007c11 */ /* 0x000fe4000f8e18ff */
[----:B------:R-:W-:-:S03]  /*2ca0*/  SHF.L.U32 R5, R9, 0x1f, RZ ;  /* 0x0000001f09057819 */ /* 0x000fc600000006ff */
[----:B------:R-:W-:Y:S01]  /*2cb0*/  VIADD R4, R0, 0x180 ;  /* 0x0000018000047836 */ /* 0x000fe20000000000 */
[----:B------:R-:W1:Y:S02]  /*2cc0*/  SYNCS.PHASECHK.TRANS64.TRYWAIT P0, [R0+URZ+0x170], R5 ;  /* 0x00017005000075a7 */ /* 0x000e6400080011ff */
[----:B-1----:R-:W-:Y:S05]  /*2cd0*/  @!P0 BRA `(.L_x_52) ;  /* 0x0000008c00bc8947 */ /* 0x002fea0003800000 */
.L_x_167:
[----:B------:R-:W-:Y:S01]  /*2ce0*/  ULEA UR5, UR6, UR37, 0x3 ;  /* 0x0000002506057291 */ /* 0x000fe2000f8e18ff */
[----:B------:R-:W-:Y:S02]  /*2cf0*/  PRMT R4, RZ, 0x654, R4 ;  /* 0x00000654ff047816 */ /* 0x000fe40000000004 */
[----:B-1----:R-:W-:Y:S01]  /*2d00*/  SHF.L.U32 R5, R12, 0x1f, RZ ;  /* 0x0000001f0c057819 */ /* 0x002fe200000006ff */
[----:B------:R-:W-:Y:S01]  /*2d10*/  UIADD3 UR4, UPT, UPT, UR5, 0x130, URZ ;  /* 0x0000013005047890 */ /* 0x000fe2000fffe0ff */
[----:B------:R1:W-:Y:S05]  /*2d20*/  SYNCS.ARRIVE.TRANS64.RED.A1T0 RZ, [R4+URZ], RZ ;  /* 0x000000ff04ff79a7 */ /* 0x0003ea00081004ff */
[----:B------:R-:W-:Y:S01]  /*2d30*/  IMAD.U32 R7, RZ, RZ, UR4 ;  /* 0x00000004ff077e24 */ /* 0x000fe2000f8e00ff */
[----:B------:R-:W2:Y:S04]  /*2d40*/  SYNCS.PHASECHK.TRANS64.TRYWAIT P0, [UR5+0x140], R5 ;  /* 0x00014005ff0075a7 */ /* 0x000ea80008001105 */
[----:B------:R-:W-:Y:S01]  /*2d50*/  PRMT R6, R2, 0x654, R7 ;  /* 0x0000065402067816 */ /* 0x000fe20000000007 */
[----:B-1----:R-:W-:Y:S01]  /*2d60*/  @!P2 IMAD.MOV.U32 R4, RZ, RZ, 0x10 ;  /* 0x00000010ff04a424 */ /* 0x002fe200078e00ff */
[----:B--2---:R-:W-:Y:S06]  /*2d70*/  @!P0 BRA `(.L_x_53) ;  /* 0x0000008c00a88947 */ /* 0x004fec0003800000 */
.L_x_169:
[----:B------:R-:W-:Y:S01]  /*2d80*/  ULEA UR4, UR6, UR37, 0x4 ;  /* 0x0000002506047291 */ /* 0x000fe2000f8e20ff */
[----:B------:R-:W-:Y:S01]  /*2d90*/  SEL R3, R6, R3, !P2 ;  /* 0x0000000306037207 */ /* 0x000fe20005000000 */
[----:B------:R-:W-:Y:S01]  /*2da0*/  UIADD3 UR5, UPT, UPT, UR5, 0x130, URZ ;  /* 0x0000013005057890 */ /* 0x000fe2000fffe0ff */
[----:B-1----:R-:W-:Y:S01]  /*2db0*/  LEA R0, R11, UR37, 0x3 ;  /* 0x000000250b007c11 */ /* 0x002fe2000f8e18ff */
[----:B------:R-:W-:Y:S01]  /*2dc0*/  UIADD3 UR4, UPT, UPT, UR4, 0x1a0, URZ ;  /* 0x000001a004047890 */ /* 0x000fe2000fffe0ff */
[----:B------:R-:W-:Y:S01]  /*2dd0*/  SHF.L.U32 R5, R10, 0x1f, RZ ;  /* 0x0000001f0a057819 */ /* 0x000fe200000006ff */
[----:B------:R1:W-:Y:S01]  /*2de0*/  @!P2 SYNCS.ARRIVE.TRANS64.RED RZ, [R3+URZ], R4 ;  /* 0x0000000403ffa9a7 */ /* 0x0003e200080004ff */
[----:B------:R-:W-:Y:S01]  /*2df0*/  UIADD3 UR6, UPT, UPT, UR6, 0x1, URZ ;  /* 0x0000000106067890 */ /* 0x000fe2000fffe0ff */
[----:B------:R-:W-:-:S03]  /*2e00*/  VIADD R8, R8, 0x1 ;  /* 0x0000000108087836 */ /* 0x000fc60000000000 */
[----:B------:R-:W-:Y:S02]  /*2e10*/  UISETP.NE.AND UP0, UPT, UR6, 0x2, UPT ;  /* 0x000000020600788c */ /* 0x000fe4000bf05270 */
[----:B------:R-:W-:Y:S06]  /*2e20*/  UGETNEXTWORKID.BROADCAST [UR4], [UR5] ;  /* 0x00000000040073ca */ /* 0x000fec0008000100 */
[----:B------:R-:W-:Y:S01]  /*2e30*/  USEL UR4, URZ, 0x1, UP0 ;  /* 0x00000001ff047887 */ /* 0x000fe20008000000 */
[----:B------:R-:W-:Y:S01]  /*2e40*/  ISETP.NE.AND P0, PT, R8, 0x2, PT ;  /* 0x000000020800780c */ /* 0x000fe20003f05270 */
[----:B------:R-:W-:Y:S01]  /*2e50*/  USEL UR6, UR6, URZ, UP0 ;  /* 0x000000ff06067287 */ /* 0x000fe20008000000 */
[----:B------:R-:W2:Y:S03]  /*2e60*/  SYNCS.PHASECHK.TRANS64.TRYWAIT P1, [R0+URZ+0x130], R5 ;  /* 0x00013005000075a7 */ /* 0x000ea600080211ff */
[----:B------:R-:W-:Y:S01]  /*2e70*/  LOP3.LUT R12, R12, UR4, RZ, 0x3c, !PT ;  /* 0x000000040c0c7c12 */ /* 0x000fe2000f8e3cff */
[----:B-12---:R-:W-:Y:S07]  /*2e80*/  @!P1 BRA `(.L_x_54) ;  /* 0x0000008c007c9947 */ /* 0x006fee0003800000 */
.L_x_170:
[C---:B------:R-:W-:Y:S01]  /*2e90*/  LEA R4, R11.reuse, UR37, 0x4 ;  /* 0x000000250b047c11 */ /* 0x040fe2000f8e20ff */
[----:B-1----:R-:W-:Y:S01]  /*2ea0*/  VIADD R0, R0, 0x140 ;  /* 0x0000014000007836 */ /* 0x002fe20000000000 */
[----:B------:R-:W-:Y:S01]  /*2eb0*/  SEL R8, R8, RZ, P0 ;  /* 0x000000ff08087207 */ /* 0x000fe20000000000 */
[----:B------:R-:W-:-:S03]  /*2ec0*/  VIADD R11, R11, 0x1 ;  /* 0x000000010b0b7836 */ /* 0x000fc60000000000 */
[----:B------:R-:W1:Y:S01]  /*2ed0*/  LDS.128 R4, [R4+0x1a0] ;  /* 0x0001a00004047984 */ /* 0x000e620000000c00 */
[----:B------:R-:W-:Y:S02]  /*2ee0*/  PRMT R0, RZ, 0x654, R0 ;  /* 0x00000654ff007816 */ /* 0x000fe40000000000 */
[C---:B------:R-:W-:Y:S01]  /*2ef0*/  ISETP.NE.AND P1, PT, R11.reuse, 0x2, PT ;  /* 0x000000020b00780c */ /* 0x040fe20003f25270 */
[----:B------:R-:W-:Y:S01]  /*2f00*/  @!PT LDS RZ, [RZ] ;  /* 0x00000000fffff984 */ /* 0x000fe20000000800 */
[----:B------:R-:W-:Y:S01]  /*2f10*/  @!PT LDS RZ, [RZ] ;  /* 0x00000000fffff984 */ /* 0x000fe20000000800 */
[----:B------:R-:W-:Y:S01]  /*2f20*/  @!PT LDS RZ, [RZ] ;  /* 0x00000000fffff984 */ /* 0x000fe20000000800 */
[----:B------:R-:W-:Y:S01]  /*2f30*/  @!PT LDS RZ, [RZ] ;  /* 0x00000000fffff984 */ /* 0x000fe20000000800 */
[----:B------:R2:W-:Y:S06]  /*2f40*/  MEMBAR.ALL.CTA ;  /* 0x0000000000007992 */ /* 0x0005ec0000008000 */
[----:B--2---:R-:W2:Y:S01]  /*2f50*/  FENCE.VIEW.ASYNC.S ;  /* 0x00000000000073c6 */ /* 0x004ea20000000000 */
[----:B------:R-:W-:Y:S01]  /*2f60*/  SEL R11, R11, RZ, P1 ;  /* 0x000000ff0b0b7207 */ /* 0x000fe20000800000 */
[----:B--2---:R2:W-:Y:S01]  /*2f70*/  SYNCS.ARRIVE.TRANS64.RED.A1T0 RZ, [R0+URZ], RZ ;  /* 0x000000ff00ff79a7 */ /* 0x0045e200081004ff */
[----:B-1----:R-:W-:-:S02]  /*2f80*/  LOP3.LUT P3, RZ, R6, 0x1, RZ, 0xc0, !PT ;  /* 0x0000000106ff7812 */ /* 0x002fc4000786c0ff */
[----:B------:R-:W-:-:S04]  /*2f90*/  SEL R5, RZ, 0x1, P1 ;  /* 0x00000001ff057807 */ /* 0x000fc80000800000 */
[----:B------:R-:W-:Y:S02]  /*2fa0*/  LOP3.LUT R10, R10, R5, RZ, 0x3c, !PT ;  /* 0x000000050a0a7212 */ /* 0x000fe400078e3cff */
[----:B--2---:R-:W-:-:S04]  /*2fb0*/  SEL R0, RZ, 0x1, P0 ;  /* 0x00000001ff007807 */ /* 0x004fc80000000000 */
[----:B------:R-:W-:Y:S01]  /*2fc0*/  LOP3.LUT R9, R9, R0, RZ, 0x3c, !PT ;  /* 0x0000000009097212 */ /* 0x000fe200078e3cff */
[----:B------:R-:W-:Y:S06]  /*2fd0*/  @P3 BRA `(.L_x_55) ;  /* 0xfffffffc002c3947 */ /* 0x000fec000383ffff */
[----:B------:R-:W-:Y:S01]  /*2fe0*/  ULEA UR5, UR6, UR37, 0x3 ;  /* 0x0000002506057291 */ /* 0x000fe2000f8e18ff */
[----:B------:R-:W-:-:S08]  /*2ff0*/  SHF.L.U32 R3, R12, 0x1f, RZ ;  /* 0x0000001f0c037819 */ /* 0x000fd000000006ff */
[----:B------:R-:W1:Y:S02]  /*3000*/  SYNCS.PHASECHK.TRANS64 P0, [UR5+0x140], R3 ;  /* 0x00014003ff0075a7 */ /* 0x000e640008001005 */
[----:B-1----:R-:W-:Y:S05]  /*3010*/  @P0 BRA `(.L_x_56) ;  /* 0x0000000000080947 */ /* 0x002fea0003800000 */
[----:B------:R-:W1:Y:S02]  /*3020*/  SYNCS.PHASECHK.TRANS64.TRYWAIT P0, [UR5+0x140], R3 ;  /* 0x00014003ff0075a7 */ /* 0x000e640008001105 */
[----:B-1----:R-:W-:Y:S05]  /*3030*/  @!P0 BRA `(.L_x_57) ;  /* 0x0000008c00248947 */ /* 0x002fea0003800000 */
.L_x_56:
[----:B------:R-:W-:-:S04]  /*3040*/  UIADD3 UR4, UPT, UPT, UR6, 0x1, URZ ;  /* 0x0000000106047890 */ /* 0x000fc8000fffe0ff */
[----:B------:R-:W-:-:S04]  /*3050*/  UISETP.NE.AND UP0, UPT, UR4, 0x2, UPT ;  /* 0x000000020400788c */ /* 0x000fc8000bf05270 */
[----:B------:R-:W-:Y:S02]  /*3060*/  USEL UR7, URZ, 0x1, UP0 ;  /* 0x00000001ff077887 */ /* 0x000fe40008000000 */
[----:B------:R-:W-:-:S04]  /*3070*/  USEL UR4, UR4, URZ, UP0 ;  /* 0x000000ff04047287 */ /* 0x000fc80008000000 */
[----:B------:R-:W-:Y:S01]  /*3080*/  ULEA UR4, UR4, UR37, 0x3 ;  /* 0x0000002504047291 */ /* 0x000fe2000f8e18ff */
[----:B-1----:R-:W-:-:S04]  /*3090*/  LOP3.LUT R3, R12, UR7, RZ, 0x3c, !PT ;  /* 0x000000070c037c12 */ /* 0x002fc8000f8e3cff */
[----:B------:R-:W-:-:S04]  /*30a0*/  SHF.L.U32 R0, R3, 0x1f, RZ ;  /* 0x0000001f03007819 */ /* 0x000fc800000006ff */
[----:B------:R-:W1:Y:S02]  /*30b0*/  SYNCS.PHASECHK.TRANS64 P0, [UR4+0x140], R0 ;  /* 0x00014000ff0075a7 */ /* 0x000e640008001004 */
[----:B-1----:R-:W-:Y:S05]  /*30c0*/  @P0 EXIT ;  /* 0x000000000000094d */ /* 0x002fea0003800000 */
[----:B------:R-:W-:Y:S02]  /*30d0*/  SHF.L.U32 R3, R3, 0x1f, RZ ;  /* 0x0000001f03037819 */ /* 0x000fe400000006ff */
[----:B------:R-:W-:-:S07]  /*30e0*/  MOV R0, UR4 ;  /* 0x0000000400007c02 */ /* 0x000fce0008000f00 */
.L_x_58:
[----:B-1----:R1:W2:Y:S02]  /*30f0*/  SYNCS.PHASECHK.TRANS64.TRYWAIT P0, [R0+URZ+0x140], R3 ;  /* 0x00014003000075a7 */ /* 0x0022a400080011ff */
[----:B--2---:R-:W-:Y:S05]  /*3100*/  @!P0 NANOSLEEP.SYNCS 0x989680 ;  /* 0x009896800000895d */ /* 0x004fea0003900000 */
[----:B------:R-:W2:Y:S02]  /*3110*/  @!P0 SYNCS.PHASECHK.TRANS64 P0, [R0+URZ+0x140], R3 ;  /* 0x00014003000085a7 */ /* 0x000ea400080010ff */
[----:B--2---:R-:W-:Y:S05]  /*3120*/  @P0 EXIT ;  /* 0x000000000000094d */ /* 0x004fea0003800000 */
[----:B------:R-:W-:Y:S05]  /*3130*/  BRA `(.L_x_58) ;  /* 0xfffffffc00ec7947 */ /* 0x000fea000383ffff */
.L_x_51:
[----:B------:R-:W-:-:S09]  /*3140*/  UISETP.NE.AND UP1, UPT, UR8, URZ, UPT ;  /* 0x000000ff0800728c */ /* 0x000fd2000bf25270 */
[----:B------:R-:W-:Y:S05]  /*3150*/  BRA.U UP1, `(.L_x_59) ;  /* 0x0000000d01187547 */ /* 0x000fea000b800000 */
[----:B------:R-:W-:Y:S01]  /*3160*/  UMOV UR4, 0x40 ;  /* 0x0000004000047882 */ /* 0x000fe20000000000 */
[----:B------:R-:W-:Y:S01]  /*3170*/  NOP ;  /* 0x0000000000007918 */ /* 0x000fe20000000000 */
[----:B------:R-:W-:Y:S01]  /*3180*/  ULEA UR4, UR37, UR4, 0x18 ;  /* 0x0000000425047291 */ /* 0x000fe2000f8ec0ff */
[----:B------:R-:W-:Y:S02]  /*3190*/  UMOV UR5, 0x400 ;  /* 0x0000040000057882 */ /* 0x000fe40000000000 */
[----:B------:R-:W-:-:S06]  /*31a0*/  ULEA UR37, UR37, UR5, 0x18 ;  /* 0x0000000525257291 */ /* 0x000fcc000f8ec0ff */
[----:B------:R-:W1:Y:S02]  /*31b0*/  LDS.U8 R0, [UR4+0x1c] ;  /* 0x00001c04ff007984 */ /* 0x000e640008000000 */
[----:B-1----:R-:W-:-:S13]  /*31c0*/  ISETP.NE.AND P0, PT, R0, RZ, PT ;  /* 0x000000ff0000720c */ /* 0x002fda0003f05270 */
[----:B------:R-:W-:Y:S05]  /*31d0*/  @P0 BRA `(.L_x_60) ;  /* 0x0000000000580947 */ /* 0x000fea0003800000 */
[----:B------:R-:W-:-:S13]  /*31e0*/  ELECT P0, URZ, PT ;  /* 0x0000000000ff782f */ /* 0x000fda0003800000 */
[----:B------:R-:W-:Y:S05]  /*31f0*/  @!P0 BRA `(.L_x_61) ;  /* 0x0000000000608947 */ /* 0x000fea0003800000 */
[----:B------:R-:W-:Y:S01]  /*3200*/  UMOV UR5, 0x10 ;  /* 0x0000001000057882 */ /* 0x000fe20000000000 */
[----:B------:R-:W-:Y:S01]  /*3210*/  HFMA2 R0, -RZ, RZ, 0, 5.9604644775390625e-08 ;  /* 0x00000001ff007431 */ /* 0x000fe200000001ff */
[----:B------:R-:W-:-:S03]  /*3220*/  MOV R2, 0xffff ;  /* 0x0000ffff00027802 */ /* 0x000fc60000000f00 */
[----:B------:R-:W-:Y:S04]  /*3230*/  DEPBAR.LE SB1, 0x36 ;  /* 0x00009d800000791a */ /* 0x000fe80000000000 */
[----:B------:R-:W1:Y:S02]  /*3240*/  UTCATOMSWS.FIND_AND_SET.ALIGN UP0, UR5, UR5 ;  /* 0x00000005000575e3 */ /* 0x000e640008000800 */
[----:B-1----:R-:W-:Y:S01]  /*3250*/  MOV R3, UR5 ;  /* 0x0000000500037c02 */ /* 0x002fe20008000f00 */
[----:B------:R-:W-:Y:S06]  /*3260*/  BRA.U UP0, `(.L_x_62) ;  /* 0x0000000100187547 */ /* 0x000fec000b800000 */
.L_x_63:
[----:B------:R-:W-:Y:S05]  /*3270*/  NANOSLEEP 0x64 ;  /* 0x000000640000795d */ /* 0x000fea0003800000 */
[----:B------:R-:W-:-:S05]  /*3280*/  UMOV UR5, 0x10 ;  /* 0x0000001000057882 */ /* 0x000fca0000000000 */
[----:B------:R-:W-:Y:S04]  /*3290*/  DEPBAR.LE SB1, 0x36 ;  /* 0x00009d800000791a */ /* 0x000fe80000000000 */
[----:B------:R-:W1:Y:S02]  /*32a0*/  UTCATOMSWS.FIND_AND_SET.ALIGN UP0, UR5, UR5 ;  /* 0x00000005000575e3 */ /* 0x000e640008000800 */
[----:B-1----:R-:W-:Y:S01]  /*32b0*/  MOV R3, UR5 ;  /* 0x0000000500037c02 */ /* 0x002fe20008000f00 */
[----:B------:R-:W-:Y:S05]  /*32c0*/  BRA.U !UP0, `(.L_x_63) ;  /* 0xfffffffd08e87547 */ /* 0x000fea000b83ffff */
.L_x_62:
[-C--:B------:R-:W-:Y:S02]  /*32d0*/  SHF.L.U32 R2, R2, R3.reuse, RZ ;  /* 0x0000000302027219 */ /* 0x080fe400000006ff */
[----:B------:R-:W-:Y:S01]  /*32e0*/  SHF.L.U32 R0, R0, R3, RZ ;  /* 0x0000000300007219 */ /* 0x000fe200000006ff */
[----:B------:R-:W-:Y:S02]  /*32f0*/  IMAD.SHL.U32 R3, R3, 0x20, RZ ;  /* 0x0000002003037824 */ /* 0x000fe400078e00ff */
[----:B------:R1:W-:Y:S04]  /*3300*/  ATOMS.OR RZ, [UR4+0x14], R2 ;  /* 0x00001402ffff798c */ /* 0x0003e8000b000004 */
[----:B------:R1:W-:Y:S04]  /*3310*/  ATOMS.OR RZ, [UR4+0x18], R0 ;  /* 0x00001800ffff798c */ /* 0x0003e8000b000004 */
[----:B------:R1:W-:Y:S01]  /*3320*/  STS [UR37+0x1c0], R3 ;  /* 0x0001c003ff007988 */ /* 0x0003e20008000825 */
[----:B------:R-:W-:Y:S05]  /*3330*/  BRA `(.L_x_61) ;  /* 0x0000000000107947 */ /* 0x000fea0003800000 */
.L_x_60:
[----:B------:R-:W-:Y:S02]  /*3340*/  MOV R0, 0xffffffff ;  /* 0xffffffff00007802 */ /* 0x000fe40000000f00 */
[----:B------:R-:W-:-:S03]  /*3350*/  MOV R2, 0x3380 ;  /* 0x0000338000027802 */ /* 0x000fc60000000f00 */
[----:B------:R1:W-:Y:S04]  /*3360*/  STS [UR37+0x1c0], R0 ;  /* 0x0001c000ff007988 */ /* 0x0003e80008000825 */
[----:B-1-3-5:R-:W-:Y:S05]  /*3370*/  CALL.REL.NOINC `($__internal_1_$__cuda_sm10x_tcgen05_guardrail_trap_phase_invalid_during_alloc) ;  /* 0x0000009000387944 */ /* 0x02afea0003c00000 */
.L_x_61:
[----:B------:R-:W-:Y:S05]  /*3380*/  WARPSYNC.ALL ;  /* 0x0000000000007948 */ /* 0x000fea0003800000 */
[----:B------:R-:W2:Y:S01]  /*3390*/  S2UR UR6, SR_CgaCtaId ;  /* 0x00000000000679c3 */ /* 0x000ea20000008800 */
[----:B------:R-:W-:Y:S01]  /*33a0*/  UMOV UR4, 0x400 ;  /* 0x0000040000047882 */ /* 0x000fe20000000000 */
[----:B------:R-:W-:-:S06]  /*33b0*/  NOP ;  /* 0x0000000000007918 */ /* 0x000fcc0000000000 */
[----:B------:R-:W-:Y:S06]  /*33c0*/  BAR.ARV 0x6, 0xa0 ;  /* 0x0182800000007b1d */ /* 0x000fec0000002000 */
[----:B------:R-:W4:Y:S01]  /*33d0*/  LDCU UR7, c[0x0][0x38c] ;  /* 0x00007180ff0777ac */ /* 0x000f220008000800 */
[----:B------:R-:W-:Y:S01]  /*33e0*/  IMAD.MOV.U32 R11, RZ, RZ, 0x1 ;  /* 0x00000001ff0b7424 */ /* 0x000fe200078e00ff */
[----:B------:R-:W-:Y:S01]  /*33f0*/  CS2R R8, SRZ ;  /* 0x0000000000087805 */ /* 0x000fe2000001ff00 */
[----:B------:R-:W-:Y:S01]  /*3400*/  IMAD.MOV.U32 R10, RZ, RZ, RZ ;  /* 0x000000ffff0a7224 */ /* 0x000fe200078e00ff */
[----:B------:R-:W-:Y:S01]  /*3410*/  UMOV UR18, URZ ;  /* 0x000000ff00127c82 */ /* 0x000fe20008000000 */
[----:B------:R-:W-:Y:S01]  /*3420*/  UMOV UR17, URZ ;  /* 0x000000ff00117c82 */ /* 0x000fe20008000000 */
[----:B------:R-:W-:Y:S01]  /*3430*/  UMOV UR20, 0x0 ;  /* 0x0000000000147882 */ /* 0x000fe20000000000 */
[----:B------:R-:W-:Y:S01]  /*3440*/  UMOV UR21, 0x8400490 ;  /* 0x0840049000157882 */ /* 0x000fe20000000000 */
[----:B--2---:R-:W-:Y:S01]  /*3450*/  ULEA UR6, UR6, UR4, 0x18 ;  /* 0x0000000406067291 */ /* 0x004fe2000f8ec0ff */
[----:B------:R-:W2:Y:S03]  /*3460*/  LDCU UR4, c[0x0][0x38c] ;  /* 0x00007180ff0477ac */ /* 0x000ea60008000800 */
[----:B------:R-:W-:-:S02]  /*3470*/  UIADD3 UR11, UPT, UPT, UR6, 0xc400, URZ ;  /* 0x0000c400060b7890 */ /* 0x000fc4000fffe0ff */
[----:B----4-:R-:W-:-:S03]  /*3480*/  UIADD3 UR7, UPT, UPT, UR7, 0x1f, URZ ;  /* 0x0000001f07077890 */ /* 0x010fc6000fffe0ff */
[----:B-1----:R-:W1:Y:S01]  /*3490*/  LDS R0, [UR6+0x1c0] ;  /* 0x0001c006ff007984 */ /* 0x002e620008000800 */
[----:B------:R-:W-:Y:S02]  /*34a0*/  UIADD3 UR12, UPT, UPT, UR6, 0x1a400, URZ ;  /* 0x0001a400060c7890 */ /* 0x000fe4000fffe0ff */
[----:B------:R-:W-:Y:S02]  /*34b0*/  USHF.R.S32.HI UR5, URZ, 0x1f, UR7 ;  /* 0x0000001fff057899 */ /* 0x000fe40008011407 */
[----:B------:R-:W-:Y:S02]  /*34c0*/  USHF.R.U32.HI UR11, URZ, 0x4, UR11 ;  /* 0x00000004ff0b7899 */ /* 0x000fe4000801160b */
[----:B------:R-:W-:Y:S02]  /*34d0*/  ULEA.HI UR5, UR5, UR7, URZ, 0x5 ;  /* 0x0000000705057291 */ /* 0x000fe4000f8f28ff */
[----:B------:R-:W-:Y:S02]  /*34e0*/  USHF.R.U32.HI UR12, URZ, 0x4, UR12 ;  /* 0x00000004ff0c7899 */ /* 0x000fe4000801160c */
[----:B------:R-:W-:-:S02]  /*34f0*/  USHF.R.S32.HI UR5, URZ, 0x5, UR5 ;  /* 0x00000005ff057899 */ /* 0x000fc40008011405 */
[----:B------:R-:W-:Y:S02]  /*3500*/  ULOP3.LUT UR11, UR11, 0x3fff, URZ, 0xc0, !UPT ;  /* 0x00003fff0b0b7892 */ /* 0x000fe4000f8ec0ff */
[----:B------:R-:W-:Y:S02]  /*3510*/  UISETP.LT.AND UP0, UPT, UR5, 0x1, UPT ;  /* 0x000000010500788c */ /* 0x000fe4000bf01270 */
[----:B------:R-:W-:Y:S02]  /*3520*/  ULOP3.LUT UR12, UR12, 0x3fff, URZ, 0xc0, !UPT ;  /* 0x00003fff0c0c7892 */ /* 0x000fe4000f8ec0ff */
[----:B------:R-:W-:Y:S02]  /*3530*/  USEL UR10, UR5, 0x1, !UP0 ;  /* 0x00000001050a7887 */ /* 0x000fe4000c000000 */
[----:B------:R-:W-:Y:S02]  /*3540*/  ULOP3.LUT UR11, UR11, 0x10000, URZ, 0xfc, !UPT ;  /* 0x000100000b0b7892 */ /* 0x000fe4000f8efcff */
[----:B------:R-:W-:-:S02]  /*3550*/  ULOP3.LUT UR12, UR12, 0x10000, URZ, 0xfc, !UPT ;  /* 0x000100000c0c7892 */ /* 0x000fc4000f8efcff */
[----:B------:R-:W-:Y:S02]  /*3560*/  UIADD3 UR10, UPT, UPT, -UR10, URZ, URZ ;  /* 0x000000ff0a0a7290 */ /* 0x000fe4000fffe1ff */
[----:B--2---:R-:W-:Y:S01]  /*3570*/  UISETP.GE.AND UP3, UPT, UR4, 0x1, UPT ;  /* 0x000000010400788c */ /* 0x004fe2000bf66270 */
[----:B-1----:R-:W-:-:S15]  /*3580*/  R2UR UR19, R0 ;  /* 0x00000000001372ca */ /* 0x002fde00000e0000 */
.L_x_70:
[----:B------:R-:W-:Y:S02]  /*3590*/  LEA R0, R10, UR6, 0x3 ;  /* 0x000000060a007c11 */ /* 0x000fe4000f8e18ff */
[----:B------:R-:W-:Y:S02]  /*35a0*/  SHF.L.U32 R5, R9, 0x1f, RZ ;  /* 0x0000001f09057819 */ /* 0x000fe400000006ff */
[----:B------:R-:W-:Y:S01]  /*35b0*/  PLOP3.LUT P0, PT, PT, PT, UP3, 0x80, 0x8 ;  /* 0x000000000008781c */ /* 0x000fe20003f0f038 */
[----:B------:R-:W-:Y:S01]  /*35c0*/  VIADD R3, R0, 0x140 ;  /* 0x0000014000037836 */ /* 0x000fe20000000000 */
[----:B-1----:R-:W1:Y:S02]  /*35d0*/  SYNCS.PHASECHK.TRANS64.TRYWAIT P1, [R0+URZ+0x130], R5 ;  /* 0x00013005000075a7 */ /* 0x002e6400080211ff */
[----:B-1--4-:R-:W-:Y:S09]  /*35e0*/  @!P1 BRA `(.L_x_64) ;  /* 0x0000008400d09947 */ /* 0x012ff20003800000 */
.L_x_172:
[----:B------:R-:W-:Y:S01]  /*35f0*/  LEA R4, R10, UR6, 0x4 ;  /* 0x000000060a047c11 */ /* 0x000fe2000f8e20ff */
[----:B------:R-:W-:Y:S01]  /*3600*/  @UP3 ULEA UR4, UR17, UR6, 0x3 ;  /* 0x0000000611043291 */ /* 0x000fe2000f8e18ff */
[----:B------:R-:W-:Y:S01]  /*3610*/  PLOP3.LUT P2, PT, PT, PT, PT, 0x80, 0x8 ;  /* 0x000000000008781c */ /* 0x000fe20003f4f070 */
[----:B------:R-:W-:Y:S01]  /*3620*/  ULEA UR9, UR18, UR6, 0x3 ;  /* 0x0000000612097291 */ /* 0x000fe2000f8e18ff */
[----:B------:R-:W-:Y:S02]  /*3630*/  PRMT R3, RZ, 0x654, R3 ;  /* 0x00000654ff037816 */ /* 0x000fe40000000003 */
[----:B-1----:R-:W1:Y:S01]  /*3640*/  LDS.128 R4, [R4+0x1a0] ;  /* 0x0001a00004047984 */ /* 0x002e620000000c00 */
[----:B------:R-:W-:Y:S02]  /*3650*/  @P0 SHF.L.U32 R2, R8, 0x1f, RZ ;  /* 0x0000001f08020819 */ /* 0x000fe400000006ff */
[----:B------:R-:W-:Y:S01]  /*3660*/  SHF.L.U32 R0, R11, 0x1f, RZ ;  /* 0x0000001f0b007819 */ /* 0x000fe200000006ff */
[----:B------:R-:W-:Y:S01]  /*3670*/  @!PT LDS RZ, [RZ] ;  /* 0x00000000fffff984 */ /* 0x000fe20000000800 */
[----:B------:R-:W-:Y:S01]  /*3680*/  @!PT LDS RZ, [RZ] ;  /* 0x00000000fffff984 */ /* 0x000fe20000000800 */
[----:B------:R-:W-:Y:S01]  /*3690*/  @!PT LDS RZ, [RZ] ;  /* 0x00000000fffff984 */ /* 0x000fe20000000800 */
[----:B------:R-:W-:Y:S01]  /*36a0*/  @!PT LDS RZ, [RZ] ;  /* 0x00000000fffff984 */ /* 0x000fe20000000800 */
[----:B------:R2:W-:Y:S06]  /*36b0*/  MEMBAR.ALL.CTA ;  /* 0x0000000000007992 */ /* 0x0005ec0000008000 */
[----:B--2---:R-:W2:Y:S02]  /*36c0*/  FENCE.VIEW.ASYNC.S ;  /* 0x00000000000073c6 */ /* 0x004ea40000000000 */
[----:B--2---:R2:W-:Y:S01]  /*36d0*/  SYNCS.ARRIVE.TRANS64.RED.A1T0 RZ, [R3+URZ], RZ ;  /* 0x000000ff03ff79a7 */ /* 0x0045e200081004ff */
[----:B------:R2:W4:Y:S01]  /*36e0*/  @P0 SYNCS.PHASECHK.TRANS64.TRYWAIT P2, [UR4], R2 ;  /* 0x00000002ff0005a7 */ /* 0x0005220008041104 */
[----:B-1----:R-:W-:Y:S01]  /*36f0*/  LOP3.LUT P1, RZ, R6, 0x1, RZ, 0xc0, !PT ;  /* 0x0000000106ff7812 */ /* 0x002fe2000782c0ff */
[----:B------:R-:W1:Y:S02]  /*3700*/  SYNCS.PHASECHK.TRANS64.TRYWAIT P0, [UR9+0x160], R0 ;  /* 0x00016000ff0075a7 */ /* 0x000e640008001109 */
[----:B-12-4-:R-:W-:Y:S10]  /*3710*/  @!P0 BRA `(.L_x_65) ;  /* 0x0000008400988947 */ /* 0x016ff40003800000 */
.L_x_174:
[----:B------:R-:W-:Y:S01]  /*3720*/  IADD3 R10, PT, PT, R10, 0x1, RZ ;  /* 0x000000010a0a7810 */ /* 0x000fe20007ffe0ff */
[----:B------:R-:W-:Y:S06]  /*3730*/  BRA.U !UP3, `(.L_x_66) ;  /* 0x000000010b887547 */ /* 0x000fec000b800000 */
[----:B------:R-:W-:Y:S02]  /*3740*/  ULEA UR8, UR18, UR19, 0x8 ;  /* 0x0000001312087291 */ /* 0x000fe4000f8e40ff */
[----:B------:R-:W-:Y:S01]  /*3750*/  UPLOP3.LUT UP4, UPT, UPT, UPT, UPT, 0x40, 0x4 ;  /* 0x000000000004789c */ /* 0x000fe20003f8e870 */
[----:B------:R-:W-:Y:S01]  /*3760*/  UMOV UR16, UR10 ;  /* 0x0000000a00107c82 */ /* 0x000fe20008000000 */
[----:B------:R-:W-:Y:S01]  /*3770*/  UMOV UR15, UR5 ;  /* 0x00000005000f7c82 */ /* 0x000fe20008000000 */
[----:B------:R-:W-:-:S08]  /*3780*/  UMOV UR14, UR17 ;  /* 0x00000011000e7c82 */ /* 0x000fd00008000000 */
.L_x_69:
[----:B------:R-:W-:Y:S02]  /*3790*/  UIADD3 UR16, UPT, UPT, UR16, 0x1, URZ ;  /* 0x0000000110107890 */ /* 0x000fe4000fffe0ff */
[----:B--2---:R-:W-:Y:S02]  /*37a0*/  ULEA UR7, UR14, UR6, 0x3 ;  /* 0x000000060e077291 */ /* 0x004fe4000f8e18ff */
[----:B------:R-:W-:Y:S01]  /*37b0*/  UISETP.NE.AND UP0, UPT, UR16, URZ, UPT ;  /* 0x000000ff1000728c */ /* 0x000fe2000bf05270 */
[----:B----4-:R-:W-:Y:S10]  /*37c0*/  @P2 BRA `(.L_x_67) ;  /* 0x00000000000c2947 */ /* 0x010ff40003800000 */
[----:B-1----:R-:W-:Y:S04]  /*37d0*/  SHF.L.U32 R3, R8, 0x1f, RZ ;  /* 0x0000001f08037819 */ /* 0x002fe800000006ff */
[----:B------:R-:W1:Y:S02]  /*37e0*/  SYNCS.PHASECHK.TRANS64.TRYWAIT P0, [UR7], R3 ;  /* 0x00000003ff0075a7 */ /* 0x000e640008001107 */
[----:B-1----:R-:W-:Y:S05]  /*37f0*/  @!P0 BRA `(.L_x_68) ;  /* 0x0000008400788947 */ /* 0x002fea0003800000 */
.L_x_67:
[----:B------:R-:W-:Y:S01]  /*3800*/  UISETP.NE.AND UP1, UPT, UR15, 0x1, UPT ;  /* 0x000000010f00788c */ /* 0x000fe2000bf25270 */
[----:B------:R-:W-:Y:S01]  /*3810*/  PLOP3.LUT P2, PT, PT, PT, PT, 0x80, 0x8 ;  /* 0x000000000008781c */ /* 0x000fe20003f4f070 */
[----:B------:R-:W-:Y:S02]  /*3820*/  UIADD3 UR17, UPT, UPT, UR14, 0x1, URZ ;  /* 0x000000010e117890 */ /* 0x000fe4000fffe0ff */
[----:B------:R-:W-:Y:S02]  /*3830*/  ULEA UR22, UR14, UR12, 0x9 ;  /* 0x0000000c0e167291 */ /* 0x000fe4000f8e48ff */
[----:B------:R-:W-:Y:S01]  /*3840*/  UISETP.NE.AND UP2, UPT, UR17, 0xe, UPT ;  /* 0x0000000e1100788c */ /* 0x000fe2000bf45270 */
[----:B------:R-:W-:Y:S01]  /*3850*/  PLOP3.LUT P0, PT, PT, PT, UP1, 0x80, 0x8 ;  /* 0x000000000008781c */ /* 0x000fe20003f0f018 */
[----:B------:R-:W-:Y:S02]  /*3860*/  ULEA UR24, UR14, UR11, 0x8 ;  /* 0x0000000b0e187291 */ /* 0x000fe4000f8e40ff */
[----:B------:R-:W-:Y:S02]  /*3870*/  USEL UR13, URZ, 0x1, UP2 ;  /* 0x00000001ff0d7887 */ /* 0x000fe40009000000 */
[----:B------:R-:W-:Y:S02]  /*3880*/  USEL UR17, UR17, URZ, UP2 ;  /* 0x000000ff11117287 */ /* 0x000fe40009000000 */
[----:B------:R-:W-:Y:S02]  /*3890*/  UIADD3 UR7, UPT, UPT, UR7, 0x70, URZ ;  /* 0x0000007007077890 */ /* 0x000fe4000fffe0ff */
[----:B------:R-:W-:Y:S01]  /*38a0*/  @UP1 ULEA UR4, UR17, UR6, 0x3 ;  /* 0x0000000611041291 */ /* 0x000fe2000f8e18ff */
[----:B------:R-:W-:Y:S01]  /*38b0*/  LOP3.LUT R8, R8, UR13, RZ, 0x3c, !PT ;  /* 0x0000000d08087c12 */ /* 0x000fe2000f8e3cff */
[----:B------:R-:W-:Y:S01]  /*38c0*/  UMOV UR23, 0xc0004010 ;  /* 0xc000401000177882 */ /* 0x000fe20000000000 */
[----:B------:R-:W-:Y:S01]  /*38d0*/  UMOV UR25, 0xc0004010 ;  /* 0xc000401000197882 */ /* 0x000fe20000000000 */
[----:B------:R-:W-:Y:S01]  /*38e0*/  UIADD3 UR15, UPT, UPT, UR15, -0x1, URZ ;  /* 0xffffffff0f0f7890 */ /* 0x000fe2000fffe0ff */
[----:B-1----:R-:W-:Y:S01]  /*38f0*/  @P0 SHF.L.U32 R0, R8, 0x1f, RZ ;  /* 0x0000001f08000819 */ /* 0x002fe200000006ff */
[----:B------:R-:W-:Y:S03]  /*3900*/  UMOV UR14, UR17 ;  /* 0x00000011000e7c82 */ /* 0x000fe60008000000 */
[----:B------:R2:W4:Y:S01]  /*3910*/  @P0 SYNCS.PHASECHK.TRANS64.TRYWAIT P2, [UR4], R0 ;  /* 0x00000000ff0005a7 */ /* 0x0005220008041104 */
[----:B------:R2:W-:Y:S01]  /*3920*/  UTCQMMA gdesc[UR24], gdesc[UR22], tmem[UR8], tmem[UR20], idesc[UR21], UP4 ;  /* 0x00ff1416180075ea */ /* 0x0005e2000a000308 */
[----:B------:R-:W-:Y:S01]  /*3930*/  UPLOP3.LUT UP4, UPT, UPT, UPT, UPT, 0x80, 0x8 ;  /* 0x000000000008789c */ /* 0x000fe20003f8f070 */
[----:B------:R2:W-:Y:S01]  /*3940*/  UTCBAR [UR7], URZ ;  /* 0x000000ff070073e9 */ /* 0x0005e200080000ff */
[----:B------:R-:W-:Y:S09]  /*3950*/  BRA.U UP0, `(.L_x_69) ;  /* 0xfffffffd008c7547 */ /* 0x000ff2000b83ffff */
.L_x_66:
[----:B------:R-:W-:Y:S01]  /*3960*/  UIADD3 UR18, UPT, UPT, UR18, 0x1, URZ ;  /* 0x0000000112127890 */ /* 0x000fe2000fffe0ff */
[C---:B------:R-:W-:Y:S01]  /*3970*/  ISETP.NE.AND P0, PT, R10.reuse, 0x2, PT ;  /* 0x000000020a00780c */ /* 0x040fe20003f05270 */
[----:B------:R-:W-:Y:S02]  /*3980*/  UIADD3 UR9, UPT, UPT, UR9, 0x150, URZ ;  /* 0x0000015009097890 */ /* 0x000fe4000fffe0ff */
[----:B------:R-:W-:Y:S01]  /*3990*/  UISETP.NE.AND UP0, UPT, UR18, 0x2, UPT ;  /* 0x000000021200788c */ /* 0x000fe2000bf05270 */
[----:B-12---:R-:W-:Y:S02]  /*39a0*/  SEL R0, RZ, 0x1, P0 ;  /* 0x00000001ff007807 */ /* 0x006fe40000000000 */
[----:B------:R-:W-:Y:S01]  /*39b0*/  SEL R10, R10, RZ, P0 ;  /* 0x000000ff0a0a7207 */ /* 0x000fe20000000000 */
[----:B------:R-:W-:Y:S01]  /*39c0*/  USEL UR4, URZ, 0x1, UP0 ;  /* 0x00000001ff047887 */ /* 0x000fe20008000000 */
[----:B------:R-:W-:Y:S01]  /*39d0*/  LOP3.LUT R9, R9, R0, RZ, 0x3c, !PT ;  /* 0x0000000009097212 */ /* 0x000fe200078e3cff */
[----:B------:R-:W-:Y:S01]  /*39e0*/  USEL UR18, UR18, URZ, UP0 ;  /* 0x000000ff12127287 */ /* 0x000fe20008000000 */
[----:B------:R1:W-:Y:S03]  /*39f0*/  UTCBAR [UR9], URZ ;  /* 0x000000ff090073e9 */ /* 0x0003e600080000ff */
[----:B------:R-:W-:Y:S01]  /*3a00*/  LOP3.LUT R11, R11, UR4, RZ, 0x3c, !PT ;  /* 0x000000040b0b7c12 */ /* 0x000fe2000f8e3cff */
[----:B------:R-:W-:Y:S07]  /*3a10*/  @P1 BRA `(.L_x_70) ;  /* 0xfffffff800dc1947 */ /* 0x000fee000383ffff */
[----:B------:R-:W2:Y:S01]  /*3a20*/  S2UR UR4, SR_CgaCtaId ;  /* 0x00000000000479c3 */ /* 0x000ea20000008800 */
[----:B------:R-:W-:Y:S01]  /*3a30*/  ELECT P0, URZ, PT ;  /* 0x0000000000ff782f */ /* 0x000fe20003800000 */
[----:B------:R-:W-:Y:S01]  /*3a40*/  IMAD.MOV.U32 R0, RZ, RZ, 0x1 ;  /* 0x00000001ff007424 */ /* 0x000fe200078e00ff */
[----:B------:R-:W-:Y:S01]  /*3a50*/  UIADD3 UR6, UPT, UPT, UR6, 0x160, URZ ;  /* 0x0000016006067890 */ /* 0x000fe2000fffe0ff */
[----:B------:R-:W-:Y:S01]  /*3a60*/  SHF.L.U32 R3, R11, 0x1f, RZ ;  /* 0x0000001f0b037819 */ /* 0x000fe200000006ff */
[----:B------:R-:W-:-:S03]  /*3a70*/  UMOV UR5, 0x40 ;  /* 0x0000004000057882 */ /* 0x000fc60000000000 */
[----:B------:R-:W-:Y:S01]  /*3a80*/  UVIRTCOUNT.DEALLOC.SMPOOL 0x80 ;  /* 0x000000800000784c */ /* 0x000fe20000000000 */
[----:B--2---:R-:W-:Y:S02]  /*3a90*/  ULEA UR4, UR4, UR5, 0x18 ;  /* 0x0000000504047291 */ /* 0x004fe4000f8ec0ff */
[----:B------:R-:W-:-:S07]  /*3aa0*/  ULEA UR5, UR18, UR6, 0x3 ;  /* 0x0000000612057291 */ /* 0x000fce000f8e18ff */
[----:B------:R2:W-:Y:S02]  /*3ab0*/  @P0 STS.U8 [UR4+0x1c], R0 ;  /* 0x00001c00ff000988 */ /* 0x0005e40008000004 */
[----:B------:R-:W3:Y:S02]  /*3ac0*/  SYNCS.PHASECHK.TRANS64.TRYWAIT P0, [UR5], R3 ;  /* 0x00000003ff0075a7 */ /* 0x000ee40008001105 */
[----:B--23--:R-:W-:Y:S05]  /*3ad0*/  @!P0 BRA `(.L_x_71) ;  /* 0x0000008000d88947 */ /* 0x00cfea0003800000 */
.L_x_177:
[----:B------:R-:W-:-:S04]  /*3ae0*/  UIADD3 UR7, UPT, UPT, UR18, 0x1, URZ ;  /* 0x0000000112077890 */ /* 0x000fc8000fffe0ff */
[----:B------:R-:W-:-:S04]  /*3af0*/  UISETP.NE.AND UP0, UPT, UR7, 0x2, UPT ;  /* 0x000000020700788c */ /* 0x000fc8000bf05270 */
[----:B------:R-:W-:Y:S02]  /*3b00*/  USEL UR5, URZ, 0x1, UP0 ;  /* 0x00000001ff057887 */ /* 0x000fe40008000000 */
[----:B------:R-:W-:-:S04]  /*3b10*/  USEL UR7, UR7, URZ, UP0 ;  /* 0x000000ff07077287 */ /* 0x000fc80008000000 */
[----:B------:R-:W-:Y:S01]  /*3b20*/  ULEA UR7, UR7, UR6, 0x3 ;  /* 0x0000000607077291 */ /* 0x000fe2000f8e18ff */
[----:B--2---:R-:W-:-:S04]  /*3b30*/  LOP3.LUT R3, R11, UR5, RZ, 0x3c, !PT ;  /* 0x000000050b037c12 */ /* 0x004fc8000f8e3cff */
[----:B------:R-:W-:-:S04]  /*3b40*/  SHF.L.U32 R3, R3, 0x1f, RZ ;  /* 0x0000001f03037819 */ /* 0x000fc800000006ff */
[----:B------:R-:W2:Y:S02]  /*3b50*/  SYNCS.PHASECHK.TRANS64.TRYWAIT P0, [UR7], R3 ;  /* 0x00000003ff0075a7 */ /* 0x000ea40008001107 */
[----:B--2---:R-:W-:Y:S05]  /*3b60*/  @!P0 BRA `(.L_x_72) ;  /* 0x0000008000cc8947 */ /* 0x004fea0003800000 */
.L_x_179:
[----:B------:R-:W-:Y:S01]  /*3b70*/  NOP ;  /* 0x0000000000007918 */ /* 0x000fe20000000000 */
[----:B--2---:R-:W2:Y:S01]  /*3b80*/  LDS R0, [UR4+0x14] ;  /* 0x00001404ff007984 */ /* 0x004ea20008000800 */
[----:B------:R-:W-:Y:S01]  /*3b90*/  ULOP3.LUT UR6, UR19, 0xffff, URZ, 0xc0, !UPT ;  /* 0x0000ffff13067892 */ /* 0x000fe2000f8ec0ff */
[----:B------:R-:W-:Y:S01]  /*3ba0*/  UMOV UR8, 0xffff ;  /* 0x0000ffff00087882 */ /* 0x000fe20000000000 */
[----:B------:R-:W-:Y:S02]  /*3bb0*/  UMOV UR5, 0x1 ;  /* 0x0000000100057882 */ /* 0x000fe40000000000 */
[----:B------:R-:W-:-:S04]  /*3bc0*/  USHF.R.U32.HI UR6, URZ, 0x5, UR6 ;  /* 0x00000005ff067899 */ /* 0x000fc80008011606 */
[----:B------:R-:W-:Y:S02]  /*3bd0*/  USHF.L.U32 UR8, UR8, UR6, URZ ;  /* 0x0000000608087299 */ /* 0x000fe400080006ff */
[----:B------:R-:W-:-:S04]  /*3be0*/  USHF.L.U32 UR5, UR5, UR6, URZ ;  /* 0x0000000605057299 */ /* 0x000fc800080006ff */
[----:B--2---:R-:W-:-:S04]  /*3bf0*/  LOP3.LUT R0, R0, UR8, RZ, 0xc0, !PT ;  /* 0x0000000800007c12 */ /* 0x004fc8000f8ec0ff */
[----:B------:R-:W-:-:S13]  /*3c00*/  ISETP.NE.AND P0, PT, R0, UR8, PT ;  /* 0x0000000800007c0c */ /* 0x000fda000bf05270 */
[----:B------:R-:W-:Y:S05]  /*3c10*/  @P0 BRA `(.L_x_73) ;  /* 0x0000000000580947 */ /* 0x000fea0003800000 */
[----:B------:R-:W2:Y:S02]  /*3c20*/  LDS R0, [UR4+0x18] ;  /* 0x00001804ff007984 */ /* 0x000ea40008000800 */
[----:B--2---:R-:W-:-:S04]  /*3c30*/  LOP3.LUT R0, R0, UR5, RZ, 0xc0, !PT ;  /* 0x0000000500007c12 */ /* 0x004fc8000f8ec0ff */
[----:B------:R-:W-:-:S13]  /*3c40*/  ISETP.NE.AND P0, PT, R0, UR5, PT ;  /* 0x0000000500007c0c */ /* 0x000fda000bf05270 */
[----:B------:R-:W-:Y:S05]  /*3c50*/  @P0 BRA `(.L_x_74) ;  /* 0x00000000003c0947 */ /* 0x000fea0003800000 */
[----:B------:R-:W2:Y:S01]  /*3c60*/  S2R R2, SR_LANEID ;  /* 0x0000000000027919 */ /* 0x000ea20000000000 */
[----:B------:R-:W-:Y:S01]  /*3c70*/  ULOP3.LUT UR8, URZ, UR8, URZ, 0x33, !UPT ;  /* 0x00000008ff087292 */ /* 0x000fe2000f8e33ff */
[----:B------:R-:W-:Y:S01]  /*3c80*/  LOP3.LUT R4, RZ, UR5, RZ, 0x33, !PT ;  /* 0x00000005ff047c12 */ /* 0x000fe2000f8e33ff */
[----:B------:R-:W-:Y:S02]  /*3c90*/  VOTEU.ANY UR7, UPT, PT ;  /* 0x0000000000077886 */ /* 0x000fe400038e0100 */
[----:B------:R-:W-:Y:S01]  /*3ca0*/  UFLO.U32 UR7, UR7 ;  /* 0x00000007000772bd */ /* 0x000fe200080e0000 */
[----:B------:R-:W3:Y:S01]  /*3cb0*/  REDUX UR5, R4 ;  /* 0x00000000040573c4 */ /* 0x000ee20000000000 */
[----:B------:R-:W-:-:S06]  /*3cc0*/  IMAD.U32 R0, RZ, RZ, UR8 ;  /* 0x00000008ff007e24 */ /* 0x000fcc000f8e00ff */
[----:B------:R1:W-:Y:S01]  /*3cd0*/  UTCATOMSWS.AND URZ, UR8 ;  /* 0x0000000800ff79e3 */ /* 0x0003e20008000000 */
[----:B------:R-:W4:Y:S01]  /*3ce0*/  REDUX UR6, R0 ;  /* 0x00000000000673c4 */ /* 0x000f220000000000 */
[----:B--2---:R-:W-:Y:S01]  /*3cf0*/  ISETP.EQ.U32.AND P0, PT, R2, UR7, PT ;  /* 0x0000000702007c0c */ /* 0x004fe2000bf02070 */
[----:B---3--:R-:W-:Y:S01]  /*3d00*/  IMAD.U32 R2, RZ, RZ, UR5 ;  /* 0x00000005ff027e24 */ /* 0x008fe2000f8e00ff */
[----:B----4-:R-:W-:-:S11]  /*3d10*/  MOV R3, UR6 ;  /* 0x0000000600037c02 */ /* 0x010fd60008000f00 */
[----:B------:R1:W-:Y:S04]  /*3d20*/  @P0 ATOMS.AND RZ, [UR4+0x14], R3 ;  /* 0x00001403ffff098c */ /* 0x0003e8000a800004 */
[----:B------:R1:W-:Y:S01]  /*3d30*/  @P0 ATOMS.AND RZ, [UR4+0x18], R2 ;  /* 0x00001802ffff098c */ /* 0x0003e2000a800004 */
[----:B------:R-:W-:Y:S05]  /*3d40*/  BRA `(.L_x_75) ;  /* 0x0000000000147947 */ /* 0x000fea0003800000 */
.L_x_74:
[----:B------:R-:W-:Y:S02]  /*3d50*/  MOV R2, 0x3d70 ;  /* 0x00003d7000027802 */ /* 0x000fe40000000f00 */
[----:B-1--45:R-:W-:Y:S05]  /*3d60*/  CALL.REL.NOINC `($__internal_0_$__cuda_sm10x_tcgen05_guardrail_trap_col_being_dealloced_not_returned_by_alloc) ;  /* 0x0000008400b07944 */ /* 0x032fea0003c00000 */
[----:B------:R-:W-:Y:S05]  /*3d70*/  BRA `(.L_x_75) ;  /* 0x0000000000087947 */ /* 0x000fea0003800000 */
.L_x_73:
[----:B------:R-:W-:Y:S02]  /*3d80*/  MOV R2, 0x3da0 ;  /* 0x00003da000027802 */ /* 0x000fe40000000f00 */
[----:B-1--45:R-:W-:Y:S05]  /*3d90*/  CALL.REL.NOINC `($__internal_2_$__cuda_sm10x_tcgen05_guardrail_trap_unallocated_columns_being_dealloced) ;  /* 0x0000008400bc7944 */ /* 0x032fea0003c00000 */
.L_x_75:
[----:B------:R-:W-:Y:S01]  /*3da0*/  NOP ;  /* 0x0000000000007918 */ /* 0x000fe20000000000 */
[----:B-1----:R-:W-:Y:S05]  /*3db0*/  EXIT ;  /* 0x000000000000794d */ /* 0x002fea0003800000 */
.L_x_59:
[----:B------:R-:W-:-:S09]  /*3dc0*/  UISETP.NE.OR UP2, UPT, UR8, 0x3, !UP2 ;  /* 0x000000030800788c */ /* 0x000fd2000d745670 */
[----:B------:R-:W-:Y:S05]  /*3dd0*/  BRA.U UP2, `(.L_x_76) ;  /* 0x0000001102147547 */ /* 0x000fea000b800000 */
[----:B------:R-:W1:Y:S01]  /*3de0*/  LDC R0, c[0x0][0xb30] ;  /* 0x0002cc00ff007b82 */ /* 0x000e620000000800 */
[----:B------:R-:W2:Y:S01]  /*3df0*/  LDCU.64 UR8, c[0x0][0x888] ;  /* 0x00011100ff0877ac */ /* 0x000ea20008000a00 */
[----:B------:R-:W-:Y:S02]  /*3e00*/  HFMA2 R29, -RZ, RZ, 0, 0 ;  /* 0x00000000ff1d7431 */ /* 0x000fe400000001ff */
[----:B------:R-:W-:Y:S01]  /*3e10*/  IMAD.MOV.U32 R31, RZ, RZ, 0x1 ;  /* 0x00000001ff1f7424 */ /* 0x000fe200078e00ff */
[----:B------:R-:W-:Y:S01]  /*3e20*/  MOV R23, 0x2000 ;  /* 0x0000200000177802 */ /* 0x000fe20000000f00 */
[----:B------:R-:W4:Y:S01]  /*3e30*/  LDCU.64 UR4, c[0x0][0x890] ;  /* 0x00011200ff0477ac */ /* 0x000f220008000a00 */
[----:B------:R-:W-:Y:S01]  /*3e40*/  IMAD.MOV.U32 R30, RZ, RZ, RZ ;  /* 0x000000ffff1e7224 */ /* 0x000fe200078e00ff */
[----:B------:R-:W3:Y:S01]  /*3e50*/  LDC R19, c[0x0][0x370] ;  /* 0x0000dc00ff137b82 */ /* 0x000ee20000000800 */
[----:B------:R-:W-:Y:S01]  /*3e60*/  UMOV UR7, 0x400 ;  /* 0x0000040000077882 */ /* 0x000fe20000000000 */
[----:B------:R-:W-:-:S02]  /*3e70*/  UPLOP3.LUT UP1, UPT, UPT, UPT, UPT, 0x40, 0x4 ;  /* 0x000000000004789c */ /* 0x000fc40003f2e870 */
[----:B------:R-:W-:-:S04]  /*3e80*/  ULEA UR7, UR37, UR7, 0x18 ;  /* 0x0000000725077291 */ /* 0x000fc8000f8ec0ff */
[----:B------:R-:W3:Y:S01]  /*3e90*/  LDC R2, c[0x0][0xb0c] ;  /* 0x0002c300ff027b82 */ /* 0x000ee20000000800 */
[----:B------:R-:W-:Y:S02]  /*3ea0*/  UIADD3 UR13, UPT, UPT, UR7, 0xf8, URZ ;  /* 0x000000f8070d7890 */ /* 0x000fe4000fffe0ff */
[----:B--2---:R-:W-:Y:S02]  /*3eb0*/  UISETP.NE.U32.AND UP2, UPT, UR8, URZ, UPT ;  /* 0x000000ff0800728c */ /* 0x004fe4000bf45070 */
[----:B------:R-:W-:Y:S02]  /*3ec0*/  UIADD3 UR33, UPT, UPT, UR7, 0xe0, URZ ;  /* 0x000000e007217890 */ /* 0x000fe4000fffe0ff */
[----:B----4-:R-:W-:Y:S01]  /*3ed0*/  UISETP.NE.U32.AND UP3, UPT, UR4, URZ, UPT ;  /* 0x000000ff0400728c */ /* 0x010fe2000bf65070 */
[----:B------:R-:W2:Y:S01]  /*3ee0*/  LDC R18, c[0x0][0xb20] ;  /* 0x0002c800ff127b82 */ /* 0x000ea20000000800 */
[----:B-1----:R-:W-:Y:S01]  /*3ef0*/  ISETP.NE.AND P1, PT, R0, 0x1, PT ;  /* 0x000000010000780c */ /* 0x002fe20003f25270 */
[----:B------:R-:W-:-:S02]  /*3f00*/  UISETP.NE.AND.EX UP2, UPT, UR9, URZ, UPT, UP2 ;  /* 0x000000ff0900728c */ /* 0x000fc4000bf45320 */
[----:B------:R-:W-:Y:S02]  /*3f10*/  UIADD3 UR25, UPT, UPT, UR7, 0xe8, URZ ;  /* 0x000000e807197890 */ /* 0x000fe4000fffe0ff */
[----:B------:R-:W-:Y:S02]  /*3f20*/  UIADD3 UR17, UPT, UPT, UR7, 0xf0, URZ ;  /* 0x000000f007117890 */ /* 0x000fe4000fffe0ff */
[----:B------:R-:W1:Y:S01]  /*3f30*/  LDC.64 R32, c[0x0][0x348] ;  /* 0x0000d200ff207b82 */ /* 0x000e620000000a00 */
[----:B------:R-:W-:Y:S02]  /*3f40*/  UPRMT UR13, UR37, 0x654, UR13 ;  /* 0x00000654250d7896 */ /* 0x000fe4000800000d */
[----:B------:R-:W-:-:S05]  /*3f50*/  UISETP.NE.AND.EX UP3, UPT, UR5, URZ, UPT, UP3 ;  /* 0x000000ff0500728c */ /* 0x000fca000bf65330 */
[----:B------:R-:W4:Y:S08]  /*3f60*/  LDC.64 R16, c[0x0][0xb10] ;  /* 0x0002c400ff107b82 */ /* 0x000f300000000a00 */
[----:B------:R-:W1:Y:S08]  /*3f70*/  LDC.64 R6, c[0x0][0xb18] ;  /* 0x0002c600ff067b82 */ /* 0x000e700000000a00 */
[----:B------:R-:W1:Y:S08]  /*3f80*/  LDC.64 R4, c[0x0][0xb28] ;  /* 0x0002ca00ff047b82 */ /* 0x000e700000000a00 */
[----:B--23--:R-:W1:Y:S02]  /*3f90*/  LDC R22, c[0x0][0x374] ;  /* 0x0000dd00ff167b82 */ /* 0x00ce640000000800 */
.L_x_87:
[C---:B------:R-:W-:Y:S02]  /*3fa0*/  LEA R0, R30.reuse, UR7, 0x3 ;  /* 0x000000071e007c11 */ /* 0x040fe4000f8e18ff */
[----:B------:R-:W-:Y:S02]  /*3fb0*/  SHF.L.U32 R3, R29, 0x1f, RZ ;  /* 0x0000001f1d037819 */ /* 0x000fe400000006ff */
[----:B------:R-:W-:Y:S02]  /*3fc0*/  LEA R24, R30, UR7, 0x4 ;  /* 0x000000071e187c11 */ /* 0x000fe4000f8e20ff */
[----:B--2---:R-:W2:Y:S02]  /*3fd0*/  SYNCS.PHASECHK.TRANS64.TRYWAIT P0, [R0+URZ+0x130], R3 ;  /* 0x00013003000075a7 */ /* 0x004ea400080011ff */
[----:B--2---:R-:W-:Y:S05]  /*3fe0*/  @!P0 BRA `(.L_x_77) ;  /* 0x0000007c00c48947 */ /* 0x004fea0003800000 */
.L_x_180:
[----:B------:R-:W-:Y:S01]  /*3ff0*/  ISETP.GE.AND P0, PT, R72, 0x1, PT ;  /* 0x000000014800780c */ /* 0x000fe20003f06270 */
[----:B------:R-:W3:Y:S01]  /*4000*/  LDS.128 R24, [R24+0x1a0] ;  /* 0x0001a00018187984 */ /* 0x000ee20000000c00 */
[----:B--2---:R-:W-:Y:S01]  /*4010*/  VIADD R0, R0, 0x140 ;  /* 0x0000014000007836 */ /* 0x004fe20000000000 */
[----:B------:R-:W-:Y:S01]  /*4020*/  @!PT LDS RZ, [RZ] ;  /* 0x00000000fffff984 */ /* 0x000fe20000000800 */
[----:B------:R-:W-:Y:S01]  /*4030*/  @!PT LDS RZ, [RZ] ;  /* 0x00000000fffff984 */ /* 0x000fe20000000800 */
[----:B------:R-:W-:Y:S01]  /*4040*/  @!PT LDS RZ, [RZ] ;  /* 0x00000000fffff984 */ /* 0x000fe20000000800 */
[----:B------:R-:W-:Y:S01]  /*4050*/  @!PT LDS RZ, [RZ] ;  /* 0x00000000fffff984 */ /* 0x000fe20000000800 */
[----:B------:R2:W-:Y:S06]  /*4060*/  MEMBAR.ALL.CTA ;  /* 0x0000000000007992 */ /* 0x0005ec0000008000 */
[----:B--2---:R-:W2:Y:S01]  /*4070*/  FENCE.VIEW.ASYNC.S ;  /* 0x00000000000073c6 */ /* 0x004ea20000000000 */
[----:B------:R-:W-:Y:S04]  /*4080*/  PRMT R0, RZ, 0x654, R0 ;  /* 0x00000654ff007816 */ /* 0x000fe80000000000 */
[----:B--2---:R2:W-:Y:S01]  /*4090*/  SYNCS.ARRIVE.TRANS64.RED.A1T0 RZ, [R0+URZ], RZ ;  /* 0x000000ff00ff79a7 */ /* 0x0045e200081004ff */
[----:B---3--:R-:W-:Y:S11]  /*40a0*/  LOP3.LUT P3, RZ, R26, 0x1, RZ, 0xc0, !PT ;  /* 0x000000011aff7812 */ /* 0x008ff6000786c0ff */
[----:B------:R-:W-:Y:S02]  /*40b0*/  @!UPT UIADD3 URZ, UPT, UPT, URZ, URZ, URZ ;  /* 0x000000fffffff290 */ /* 0x000fe4000fffe0ff */
[----:B------:R-:W-:Y:S02]  /*40c0*/  @P3 MOV R13, R24 ;  /* 0x00000018000d3202 */ /* 0x000fe40000000f00 */
[----:B------:R-:W-:Y:S01]  /*40d0*/  @P3 LOP3.LUT R8, R25, 0xffff, RZ, 0xc0, !PT ;  /* 0x0000ffff19083812 */ /* 0x000fe200078ec0ff */
[----:B--2---:R-:W-:Y:S06]  /*40e0*/  @!P0 BRA `(.L_x_78) ;  /* 0x0000000000a48947 */ /* 0x004fec0003800000 */
[----:B-1----:R-:W-:Y:S01]  /*40f0*/  IMAD.HI.U32 R35, R22, R7, RZ ;  /* 0x0000000716237227 */ /* 0x002fe200078e00ff */
[----:B------:R-:W-:Y:S02]  /*4100*/  ISETP.NE.AND P0, PT, R6, 0x1, PT ;  /* 0x000000010600780c */ /* 0x000fe40003f05270 */
[----:B------:R-:W-:Y:S01]  /*4110*/  ISETP.NE.AND P2, PT, R72, 0x1, PT ;  /* 0x000000014800780c */ /* 0x000fe20003f45270 */
[----:B----4-:R-:W-:Y:S01]  /*4120*/  IMAD.HI.U32 R34, R19, R16, RZ ;  /* 0x0000001013227227 */ /* 0x010fe200078e00ff */
[----:B------:R-:W-:Y:S02]  /*4130*/  SHF.R.U32.HI R35, RZ, R18, R35 ;  /* 0x00000012ff237219 */ /* 0x000fe40000011623 */
[----:B------:R-:W-:Y:S01]  /*4140*/  ISETP.NE.AND P4, PT, R2, 0x1, PT ;  /* 0x000000010200780c */ /* 0x000fe20003f85270 */
[----:B------:R-:W-:Y:S01]  /*4150*/  IMAD.HI.U32 R36, R13, R16, RZ ;  /* 0x000000100d247227 */ /* 0x000fe200078e00ff */
[----:B------:R-:W-:Y:S02]  /*4160*/  SHF.R.U32.HI R34, RZ, R17, R34 ;  /* 0x00000011ff227219 */ /* 0x000fe40000011622 */
[----:B------:R-:W-:Y:S01]  /*4170*/  SEL R3, R22, R35, !P0 ;  /* 0x0000002316037207 */ /* 0x000fe20004000000 */
[C---:B------:R-:W-:Y:S01]  /*4180*/  IMAD.HI.U32 R35, R8.reuse, R7, RZ ;  /* 0x0000000708237227 */ /* 0x040fe200078e00ff */
[----:B------:R-:W-:Y:S02]  /*4190*/  SEL R11, R19, R34, !P4 ;  /* 0x00000022130b7207 */ /* 0x000fe40006000000 */
[----:B------:R-:W-:Y:S01]  /*41a0*/  SHF.R.U32.HI R36, RZ, R17, R36 ;  /* 0x00000011ff247219 */ /* 0x000fe20000011624 */
[----:B------:R-:W-:Y:S01]  /*41b0*/  IMAD.HI.U32 R38, R3, R4, RZ ;  /* 0x0000000403267227 */ /* 0x000fe200078e00ff */
[----:B------:R-:W-:Y:S03]  /*41c0*/  SHF.R.U32.HI R35, RZ, R18, R35 ;  /* 0x00000012ff237219 */ /* 0x000fe60000011623 */
[----:B------:R-:W-:Y:S01]  /*41d0*/  IMAD.HI.U32 R34, R11, R4, RZ ;  /* 0x000000040b227227 */ /* 0x000fe200078e00ff */
[----:B------:R-:W-:Y:S02]  /*41e0*/  @P2 SHF.R.U32.HI R3, RZ, R5, R38 ;  /* 0x00000005ff032219 */ /* 0x000fe40000011626 */
[----:B------:R-:W-:Y:S02]  /*41f0*/  SEL R9, R8, R35, !P0 ;  /* 0x0000002308097207 */ /* 0x000fe40004000000 */
[----:B------:R-:W-:Y:S01]  /*4200*/  @P2 SHF.R.U32.HI R11, RZ, R5, R34 ;  /* 0x00000005ff0b2219 */ /* 0x000fe20000011622 */
[C---:B------:R-:W-:Y:S01]  /*4210*/  IMAD R10, R72.reuse, R3, RZ ;  /* 0x00000003480a7224 */ /* 0x040fe200078e02ff */
[----:B------:R-:W-:Y:S01]  /*4220*/  SEL R3, R13, R36, !P4 ;  /* 0x000000240d037207 */ /* 0x000fe20006000000 */
[C---:B------:R-:W-:Y:S03]  /*4230*/  IMAD.HI.U32 R14, R9.reuse, R4, RZ ;  /* 0x00000004090e7227 */ /* 0x040fe600078e00ff */
[----:B------:R-:W-:Y:S01]  /*4240*/  ISETP.GE.AND P0, PT, R9, R10, PT ;  /* 0x0000000a0900720c */ /* 0x000fe20003f06270 */
[C---:B------:R-:W-:Y:S01]  /*4250*/  IMAD R12, R72.reuse, R11, RZ ;  /* 0x0000000b480c7224 */ /* 0x040fe200078e02ff */
[-C--:B------:R-:W-:Y:S04]  /*4260*/  SHF.R.U32.HI R14, RZ, R5.reuse, R14 ;  /* 0x00000005ff0e7219 */ /* 0x080fe8000001160e */
[----:B------:R-:W-:Y:S02]  /*4270*/  ISETP.GE.OR P0, PT, R3, R12, P0 ;  /* 0x0000000c0300720c */ /* 0x000fe40000706670 */
[----:B------:R-:W-:Y:S05]  /*4280*/  SEL R15, R9, R14, !P2 ;  /* 0x0000000e090f7207 */ /* 0x000fea0005000000 */
[----:B------:R-:W-:Y:S04]  /*4290*/  IMAD.MOV R14, RZ, RZ, -R15 ;  /* 0x000000ffff0e7224 */ /* 0x000fe800078e0a0f */
[----:B------:R-:W-:Y:S02]  /*42a0*/  IMAD R14, R72, R14, R9 ;  /* 0x0000000e480e7224 */ /* 0x000fe400078e0209 */
[C---:B------:R-:W-:Y:S05]  /*42b0*/  @!P0 IMAD.HI.U32 R10, R3.reuse, R4, RZ ;  /* 0x00000004030a8227 */ /* 0x040fea00078e00ff */
[----:B------:R-:W-:Y:S04]  /*42c0*/  @!P0 SHF.R.U32.HI R10, RZ, R5, R10 ;  /* 0x00000005ff0a8219 */ /* 0x000fe8000001160a */
[----:B------:R-:W-:Y:S01]  /*42d0*/  @!P0 SEL R0, R3, R10, !P2 ;  /* 0x0000000a03008207 */ /* 0x000fe20005000000 */
[----:B------:R-:W-:Y:S03]  /*42e0*/  IMAD.MOV R10, RZ, RZ, -R3 ;  /* 0x000000ffff0a7224 */ /* 0x000fe600078e0a03 */
[----:B------:R-:W-:Y:S01]  /*42f0*/  @!P0 IADD3 R15, PT, PT, R15, -R0, RZ ;  /* 0x800000000f0f8210 */ /* 0x000fe20007ffe0ff */
[----:B------:R-:W-:Y:S01]  /*4300*/  @!P0 IMAD R0, R11, R14, R0 ;  /* 0x0000000e0b008224 */ /* 0x000fe200078e0200 */
[----:B------:R-:W-:Y:S01]  /*4310*/  IADD3 R11, PT, PT, -R9, RZ, RZ ;  /* 0x000000ff090b7210 */ /* 0x000fe20007ffe1ff */
[----:B------:R-:W-:Y:S02]  /*4320*/  IMAD R13, R2, R10, R13 ;  /* 0x0000000a020d7224 */ /* 0x000fe400078e020d */
[----:B------:R-:W-:Y:S02]  /*4330*/  @!P0 IMAD R9, R15, R72, R3 ;  /* 0x000000480f098224 */ /* 0x000fe400078e0203 */
[----:B------:R-:W-:Y:S02]  /*4340*/  @!P0 IMAD.MOV.U32 R3, RZ, RZ, R0 ;  /* 0x000000ffff038224 */ /* 0x000fe400078e0000 */
[----:B------:R-:W-:Y:S02]  /*4350*/  IMAD R8, R6, R11, R8 ;  /* 0x0000000b06087224 */ /* 0x000fe400078e0208 */
[----:B------:R-:W-:Y:S02]  /*4360*/  IMAD R13, R3, R2, R13 ;  /* 0x00000002030d7224 */ /* 0x000fe400078e020d */
[----:B------:R-:W-:Y:S02]  /*4370*/  IMAD R8, R9, R6, R8 ;  /* 0x0000000609087224 */ /* 0x000fe400078e0208 */
.L_x_78:
[----:B------:R-:W-:Y:S05]  /*4380*/  BRA.U UP1, `(.L_x_79) ;  /* 0x0000000101107547 */ /* 0x000fea000b800000 */
[----:B------:R-:W-:Y:S04]  /*4390*/  MOV R0, UR6 ;  /* 0x0000000600007c02 */ /* 0x000fe80008000f00 */
[----:B------:R-:W-:Y:S04]  /*43a0*/  SHF.L.U32 R3, R0, 0x1f, RZ ;  /* 0x0000001f00037819 */ /* 0x000fe800000006ff */
[----:B------:R-:W2:Y:S02]  /*43b0*/  SYNCS.PHASECHK.TRANS64.TRYWAIT P0, [UR7+0x128], R3 ;  /* 0x00012803ff0075a7 */ /* 0x000ea40008001107 */
[----:B--2---:R-:W-:Y:S05]  /*43c0*/  @!P0 BRA `(.L_x_80) ;  /* 0x0000007800e08947 */ /* 0x004fea0003800000 */
.L_x_79:
[----:B------:R-:W-:Y:S02]  /*43d0*/  R2UR UR35, R21 ;  /* 0x00000000152372ca */ /* 0x000fe400000e0000 */
[----:B------:R-:W-:Y:S02]  /*43e0*/  R2UR UR34, R20 ;  /* 0x00000000142272ca */ /* 0x000fe400000e0000 */
[----:B------:R-:W-:Y:S02]  /*43f0*/  ISETP.NE.U32.AND P2, PT, RZ, UR4, PT ;  /* 0x00000004ff007c0c */ /* 0x000fe4000bf45070 */
[----:B------:R-:W-:Y:S02]  /*4400*/  SHF.L.U32 R12, R31, 0x1f, RZ ;  /* 0x0000001f1f0c7819 */ /* 0x000fe400000006ff */
[----:B------:R-:W-:Y:S05]  /*4410*/  ISETP.NE.AND.EX P2, PT, RZ, UR5, PT, P2 ;  /* 0x00000005ff007c0c */ /* 0x000fea000bf45320 */
[----:B------:R-:W-:Y:S02]  /*4420*/  USHF.L.U32 UR35, UR35, 0x7, URZ ;  /* 0x0000000723237899 */ /* 0x000fe400080006ff */
[----:B------:R-:W-:Y:S01]  /*4430*/  USHF.L.U32 UR34, UR34, 0x8, URZ ;  /* 0x0000000822227899 */ /* 0x000fe200080006ff */
[----:B------:R-:W-:Y:S11]  /*4440*/  BRA.U !UP3, `(.L_x_81) ;  /* 0x000000010b347547 */ /* 0x000ff6000b800000 */
[----:B------:R-:W-:Y:S01]  /*4450*/  UPLOP3.LUT UP0, UPT, UPT, UPT, UP2, 0x80, 0x8 ;  /* 0x000000000008789c */ /* 0x000fe20003f0f020 */
[----:B--2---:R-:W-:Y:S02]  /*4460*/  HFMA2 R0, -RZ, RZ, 0, 5.9604644775390625e-08 ;  /* 0x00000001ff007431 */ /* 0x004fe400000001ff */
[----:B------:R-:W-:Y:S03]  /*4470*/  IMAD.MOV.U32 R171, RZ, RZ, 0x1 ;  /* 0x00000001ffab7424 */ /* 0x000fe600078e00ff */
[----:B------:R-:W-:Y:S05]  /*4480*/  PLOP3.LUT P0, PT, PT, PT, UP0, 0x80, 0x8 ;  /* 0x000000000008781c */ /* 0x000fea0003f0f008 */
[----:B------:R-:W2:Y:S01]  /*4490*/  @UP0 LDCU.64 UR10, c[0x0][0x888] ;  /* 0x00011100ff0a07ac */ /* 0x000ea20008000a00 */
[----:B------:R-:W-:Y:S07]  /*44a0*/  @UP0 UIMAD UR8, UR36, UR4, URZ ;  /* 0x00000004240802a4 */ /* 0x000fee000f8e02ff */
[----:B------:R-:W-:Y:S01]  /*44b0*/  @!P0 PRMT R171, R0, 0x7610, R171 ;  /* 0x0000761000ab8816 */ /* 0x000fe200000000ab */
[----:B--2---:R-:W-:Y:S03]  /*44c0*/  @UP0 UIMAD.WIDE UR10, UR8, 0x4, UR10 ;  /* 0x00000004080a08a5 */ /* 0x004fe6000f8e020a */
[----:B------:R-:W2:Y:S03]  /*44d0*/  @!UP0 LDCU UR8, c[0x0][0x880] ;  /* 0x00011000ff0887ac */ /* 0x000ea60008000800 */
[----:B------:R-:W-:Y:S01]  /*44e0*/  IMAD.U32 R10, RZ, RZ, UR10 ;  /* 0x0000000aff0a7e24 */ /* 0x000fe2000f8e00ff */
[----:B------:R-:W-:Y:S05]  /*44f0*/  MOV R11, UR11 ;  /* 0x0000000b000b7c02 */ /* 0x000fea0008000f00 */
[----:B-----5:R3:W5:Y:S02]  /*4500*/  @P0 LDG.E R81, desc[UR46][R10.64] ;  /* 0x0000002e0a510981 */ /* 0x020764000c1e1900 */
[----:B--23--:R-:W-:Y:S07]  /*4510*/  @!P0 IMAD.U32 R81, RZ, RZ, UR8 ;  /* 0x00000008ff518e24 */ /* 0x00cfee000f8e00ff */
.L_x_81:
[----:B-----5:R-:W-:Y:S01]  /*4520*/  @!P2 FSETP.EQ.AND P0, PT, R81, RZ, PT ;  /* 0x000000ff5100a20b */ /* 0x020fe20003f02000 */
[----:B------:R-:W-:Y:S01]  /*4530*/  @!UPT UIADD3 URZ, UPT, UPT, URZ, URZ, URZ ;  /* 0x000000fffffff290 */ /* 0x000fe2000fffe0ff */
[----:B------:R-:W-:Y:S11]  /*4540*/  @!P2 BRA `(.L_x_82) ;  /* 0x000000000014a947 */ /* 0x000ff60003800000 */
[----:B------:R-:W-:Y:S02]  /*4550*/  LOP3.LUT P2, RZ, R171, 0xff, RZ, 0xc0, !PT ;  /* 0x000000ffabff7812 */ /* 0x000fe4000784c0ff */
[----:B------:R-:W-:Y:S04]  /*4560*/  PLOP3.LUT P0, PT, PT, PT, UP0, 0x80, 0x8 ;  /* 0x000000000008781c */ /* 0x000fe80003f0f008 */
[----:B------:R-:W-:Y:S07]  /*4570*/  PLOP3.LUT P0, PT, P0, PT, PT, 0x8, 0x80 ;  /* 0x000000000080781c */ /* 0x000fee000070e170 */
[----:B------:R-:W-:Y:S11]  /*4580*/  @P2 FSETP.EQ.AND P0, PT, R81, RZ, PT ;  /* 0x000000ff5100220b */ /* 0x000ff60003f02000 */
[----:B------:R-:W-:Y:S02]  /*4590*/  @!UPT UIADD3 URZ, UPT, UPT, URZ, URZ, URZ ;  /* 0x000000fffffff290 */ /* 0x000fe4000fffe0ff */
.L_x_82:
[----:B------:R-:W3:Y:S01]  /*45a0*/  SYNCS.PHASECHK.TRANS64.TRYWAIT P2, [UR7+0x100], R12 ;  /* 0x0001000cff0075a7 */ /* 0x000ee20008041107 */
[----:B------:R-:W-:Y:S04]  /*45b0*/  ELECT P4, URZ, PT ;  /* 0x0000000000ff782f */ /* 0x000fe80003880000 */
[----:B------:R-:W-:Y:S11]  /*45c0*/  PLOP3.LUT P4, PT, P0, P4, PT, 0xf2, 0x2f ;  /* 0x00000000002f781c */ /* 0x000ff60000789e72 */
[----:B------:R-:W-:Y:S02]  /*45d0*/  @!UPT UIADD3 URZ, UPT, UPT, URZ, URZ, URZ ;  /* 0x000000fffffff290 */ /* 0x000fe4000fffe0ff */
[----:B-1----:R-:W-:Y:S05]  /*45e0*/  @!P4 IADD3 R9, P0, PT, R32, 0x580, RZ ;  /* 0x000005802009c810 */ /* 0x002fea0007f1e0ff */
[----:B--2---:R-:W-:Y:S01]  /*45f0*/  @!P4 IMAD.X R0, RZ, RZ, R33, P0 ;  /* 0x000000ffff00c224 */ /* 0x004fe200000e0621 */
[----:B---3--:R-:W-:Y:S07]  /*4600*/  @!P2 BRA `(.L_x_83) ;  /* 0x000000780068a947 */ /* 0x008fee0003800000 */
.L_x_183:
[----:B------:R-:W-:Y:S01]  /*4610*/  @!P4 R2UR UR8, R0 ;  /* 0x000000000008c2ca */ /* 0x000fe200000e0000 */
[----:B------:R-:W-:Y:S01]  /*4620*/  VOTEU.ALL UP1, P4 ;  /* 0x0000000000ff7886 */ /* 0x000fe20002020000 */
[----:B------:R-:W-:Y:S01]  /*4630*/  @!P4 R2UR UR9, R9 ;  /* 0x000000000909c2ca */ /* 0x000fe200000e0000 */
[----:B------:R-:W-:Y:S01]  /*4640*/  @!P4 IMAD.MOV.U32 R0, RZ, RZ, 0x2000 ;  /* 0x00002000ff00c424 */ /* 0x000fe200078e00ff */
[----:B------:R-:W-:Y:S01]  /*4650*/  UMOV UR10, 0x0 ;  /* 0x00000000000a7882 */ /* 0x000fe20000000000 */
[----:B------:R-:W-:Y:S01]  /*4660*/  UMOV UR11, 0x10000000 ;  /* 0x10000000000b7882 */ /* 0x000fe20000000000 */
[----:B------:R-:W-:Y:S01]  /*4670*/  @!UP1 UIADD3 UR32, UPT, UPT, UR7, 0x200, URZ ;  /* 0x0000020007209890 */ /* 0x000fe2000fffe0ff */
[----:B------:R-:W-:Y:S01]  /*4680*/  @!P4 IADD3 R9, P0, PT, R32, 0x580, RZ ;  /* 0x000005802009c810 */ /* 0x000fe20007f1e0ff */
[----:B------:R-:W-:Y:S05]  /*4690*/  VOTEU.ALL UP1, P4 ;  /* 0x0000000000ff7886 */ /* 0x000fea0002020000 */
[----:B------:R-:W-:Y:S01]  /*46a0*/  IMAD.U32 R11, RZ, RZ, UR8 ;  /* 0x00000008ff0b7e24 */ /* 0x000fe2000f8e00ff */
[----:B------:R-:W-:Y:S01]  /*46b0*/  UPRMT UR8, UR37, 0x654, UR33 ;  /* 0x0000065425087896 */ /* 0x000fe20008000021 */
[----:B------:R-:W-:Y:S03]  /*46c0*/  IMAD.U32 R10, RZ, RZ, UR9 ;  /* 0x00000009ff0a7e24 */ /* 0x000fe6000f8e00ff */
[----:B------:R-:W-:Y:S02]  /*46d0*/  @!P4 R2UR UR15, R11 ;  /* 0x000000000b0fc2ca */ /* 0x000fe400000e0000 */
[----:B------:R-:W-:Y:S11]  /*46e0*/  @!P4 R2UR UR14, R10 ;  /* 0x000000000a0ec2ca */ /* 0x000ff600000e0000 */
[----:B------:R-:W-:Y:S02]  /*46f0*/  @!UPT UIADD3 URZ, UPT, UPT, URZ, URZ, URZ ;  /* 0x000000fffffff290 */ /* 0x000fe4000fffe0ff */
[----:B------:R2:W-:Y:S01]  /*4700*/  @!UP1 UTMALDG.3D [UR32], [UR14], desc[UR10] ;  /* 0x00000a200e0095b4 */ /* 0x0005e20008011000 */
[----:B------:R3:W-:Y:S01]  /*4710*/  @!P4 SYNCS.ARRIVE.TRANS64.RED.A0TR RZ, [UR7+0xe0], R0 ;  /* 0x0000e000ffffc9a7 */ /* 0x0007e20008300407 */
[----:B------:R-:W-:Y:S01]  /*4720*/  SYNCS.ARRIVE.TRANS64.RED.A1T0 RZ, [UR8], RZ ;  /* 0x000000ffffff79a7 */ /* 0x000fe20008100408 */
[----:B---3--:R-:W-:Y:S01]  /*4730*/  @!P4 IMAD.X R0, RZ, RZ, R33, P0 ;  /* 0x000000ffff00c224 */ /* 0x008fe200000e0621 */
[----:B------:R-:W3:Y:S02]  /*4740*/  SYNCS.PHASECHK.TRANS64.TRYWAIT P2, [UR7+0x108], R12 ;  /* 0x0001080cff0075a7 */ /* 0x000ee40008041107 */
[----:B--23--:R-:W-:Y:S05]  /*4750*/  @!P2 BRA `(.L_x_84) ;  /* 0x00000078002ca947 */ /* 0x00cfea0003800000 */
.L_x_185:
        /* <DEDUP_REMOVED lines=8> */
[----:B------:R-:W-:Y:S01]  /*47e0*/  @!UP1 UIADD3 UR24, UPT, UPT, UR7, 0x2200, URZ ;  /* 0x0000220007189890 */ /* 0x000fe2000fffe0ff */
[----:B------:R-:W-:Y:S01]  /*47f0*/  VOTEU.ALL UP1, P4 ;  /* 0x0000000000ff7886 */ /* 0x000fe20002020000 */
[----:B------:R-:W-:Y:S01]  /*4800*/  UMOV UR27, UR35 ;  /* 0x00000023001b7c82 */ /* 0x000fe20008000000 */
[----:B------:R-:W-:Y:S02]  /*4810*/  UMOV UR28, UR36 ;  /* 0x00000024001c7c82 */ /* 0x000fe40008000000 */
[----:B------:R-:W-:Y:S01]  /*4820*/  IMAD.U32 R11, RZ, RZ, UR8 ;  /* 0x00000008ff0b7e24 */ /* 0x000fe2000f8e00ff */
[----:B------:R-:W-:Y:S01]  /*4830*/  UPRMT UR8, UR37, 0x654, UR25 ;  /* 0x0000065425087896 */ /* 0x000fe20008000019 */
[----:B------:R-:W-:Y:S02]  /*4840*/  IMAD.U32 R10, RZ, RZ, UR9 ;  /* 0x00000009ff0a7e24 */ /* 0x000fe4000f8e00ff */
[----:B------:R-:W-:Y:S01]  /*4850*/  @!P4 IMAD.X R20, RZ, RZ, R33, P0 ;  /* 0x000000ffff14c224 */ /* 0x000fe200000e0621 */
[----:B------:R-:W-:Y:S02]  /*4860*/  @!P4 R2UR UR15, R11 ;  /* 0x000000000b0fc2ca */ /* 0x000fe400000e0000 */
[----:B------:R-:W-:Y:S11]  /*4870*/  @!P4 R2UR UR14, R10 ;  /* 0x000000000a0ec2ca */ /* 0x000ff600000e0000 */
[----:B------:R-:W-:Y:S02]  /*4880*/  @!UPT UIADD3 URZ, UPT, UPT, URZ, URZ, URZ ;  /* 0x000000fffffff290 */ /* 0x000fe4000fffe0ff */
[----:B------:R2:W-:Y:S01]  /*4890*/  @!UP1 UTMALDG.3D [UR24], [UR14], desc[UR10] ;  /* 0x00000a180e0095b4 */ /* 0x0005e20008011000 */
[----:B------:R2:W-:Y:S01]  /*48a0*/  @!P4 SYNCS.ARRIVE.TRANS64.RED.A0TR RZ, [UR7+0xe8], R0 ;  /* 0x0000e800ffffc9a7 */ /* 0x0005e20008300407 */
[----:B------:R-:W-:Y:S01]  /*48b0*/  SYNCS.ARRIVE.TRANS64.RED.A1T0 RZ, [UR8], RZ ;  /* 0x000000ffffff79a7 */ /* 0x000fe20008100408 */
[----:B------:R-:W3:Y:S02]  /*48c0*/  SYNCS.PHASECHK.TRANS64.TRYWAIT P2, [UR7+0x110], R12 ;  /* 0x0001100cff0075a7 */ /* 0x000ee40008041107 */
[----:B--23--:R-:W-:Y:S05]  /*48d0*/  @!P2 BRA `(.L_x_85) ;  /* 0x0000007400e4a947 */ /* 0x00cfea0003800000 */
.L_x_187:
[----:B------:R-:W2:Y:S01]  /*48e0*/  LDC.64 R14, c[0x0][0xb10] ;  /* 0x0002c400ff0e7b82 */ /* 0x000ea20000000a00 */
[----:B------:R-:W-:Y:S01]  /*48f0*/  @!P4 R2UR UR8, R20 ;  /* 0x000000001408c2ca */ /* 0x000fe200000e0000 */
[----:B------:R-:W-:Y:S01]  /*4900*/  VOTEU.ALL UP1, P4 ;  /* 0x0000000000ff7886 */ /* 0x000fe20002020000 */
[----:B------:R-:W-:Y:S01]  /*4910*/  @!P4 R2UR UR9, R21 ;  /* 0x000000001509c2ca */ /* 0x000fe200000e0000 */
[----:B------:R-:W-:Y:S01]  /*4920*/  UMOV UR10, 0x0 ;  /* 0x00000000000a7882 */ /* 0x000fe20000000000 */
[----:B------:R-:W-:Y:S03]  /*4930*/  UMOV UR11, 0x10000000 ;  /* 0x10000000000b7882 */ /* 0x000fe60000000000 */
[----:B------:R-:W3:Y:S01]  /*4940*/  LDC.64 R10, c[0x0][0xb18] ;  /* 0x0002c600ff0a7b82 */ /* 0x000ee20000000a00 */
[----:B------:R-:W-:Y:S01]  /*4950*/  @!UP1 UIADD3 UR18, UPT, UPT, UR34, 0x80, URZ ;  /* 0x0000008022129890 */ /* 0x000fe2000fffe0ff */
[----:B------:R-:W-:Y:S01]  /*4960*/  @P3 SHF.R.U32.HI R28, RZ, 0x10, R25 ;  /* 0x00000010ff1c3819 */ /* 0x000fe20000011619 */
[----:B------:R-:W-:Y:S01]  /*4970*/  @!UP1 UIADD3 UR16, UPT, UPT, UR7, 0x4200, URZ ;  /* 0x0000420007109890 */ /* 0x000fe2000fffe0ff */
[----:B------:R-:W-:Y:S01]  /*4980*/  VIADD R30, R30, 0x1 ;  /* 0x000000011e1e7836 */ /* 0x000fe20000000000 */
[----:B------:R-:W-:Y:S03]  /*4990*/  VOTEU.ALL UP1, P4 ;  /* 0x0000000000ff7886 */ /* 0x000fe60002020000 */
[----:B------:R-:W5:Y:S01]  /*49a0*/  @!P1 LDC R0, c[0x0][0xb20] ;  /* 0x0002c800ff009b82 */ /* 0x000f620000000800 */
[----:B------:R-:W-:Y:S01]  /*49b0*/  UMOV UR19, UR35 ;  /* 0x0000002300137c82 */ /* 0x000fe20008000000 */
[----:B------:R-:W-:Y:S01]  /*49c0*/  IMAD.U32 R21, RZ, RZ, UR8 ;  /* 0x00000008ff157e24 */ /* 0x000fe2000f8e00ff */
[----:B------:R-:W-:Y:S05]  /*49d0*/  UMOV UR20, UR36 ;  /* 0x0000002400147c82 */ /* 0x000fea0008000000 */
[----:B-1----:R-:W1:Y:S01]  /*49e0*/  @!P1 LDC R3, c[0x0][0xb0c] ;  /* 0x0002c300ff039b82 */ /* 0x002e620000000800 */
[----:B------:R-:W-:Y:S01]  /*49f0*/  IMAD.U32 R20, RZ, RZ, UR9 ;  /* 0x00000009ff147e24 */ /* 0x000fe2000f8e00ff */
[----:B------:R-:W-:Y:S01]  /*4a00*/  UPRMT UR8, UR37, 0x654, UR17 ;  /* 0x0000065425087896 */ /* 0x000fe20008000011 */
[----:B------:R-:W-:Y:S03]  /*4a10*/  @!P4 R2UR UR15, R21 ;  /* 0x00000000150fc2ca */ /* 0x000fe600000e0000 */
[----:B------:R-:W-:Y:S01]  /*4a20*/  @!P4 R2UR UR14, R20 ;  /* 0x00000000140ec2ca */ /* 0x000fe200000e0000 */
[----:B------:R-:W-:Y:S11]  /*4a30*/  @!P4 IMAD.MOV.U32 R20, RZ, RZ, 0x2000 ;  /* 0x00002000ff14c424 */ /* 0x000ff600078e00ff */
[----:B------:R-:W-:Y:S01]  /*4a40*/  @!UPT UIADD3 URZ, UPT, UPT, URZ, URZ, URZ ;  /* 0x000000fffffff290 */ /* 0x000fe2000fffe0ff */
[----:B------:R1:W-:Y:S01]  /*4a50*/  @!UP1 UTMALDG.3D [UR16], [UR14], desc[UR10] ;  /* 0x00000a100e0095b4 */ /* 0x0003e20008011000 */
[----:B------:R1:W-:Y:S02]  /*4a60*/  @!P4 SYNCS.ARRIVE.TRANS64.RED.A0TR RZ, [UR7+0xf0], R20 ;  /* 0x0000f014ffffc9a7 */ /* 0x0003e40008300407 */
[----:B-1----:R-:W-:Y:S01]  /*4a70*/  @!P1 ISETP.NE.AND P2, PT, R3, 0x1, PT ;  /* 0x000000010300980c */ /* 0x002fe20003f45270 */
[C---:B--2---:R-:W-:Y:S01]  /*4a80*/  @!P1 IMAD.HI.U32 R14, R13.reuse, R14, RZ ;  /* 0x0000000e0d0e9227 */ /* 0x044fe200078e00ff */
[----:B---3--:R-:W-:Y:S03]  /*4a90*/  @!P1 ISETP.NE.AND P0, PT, R10, 0x1, PT ;  /* 0x000000010a00980c */ /* 0x008fe60003f05270 */
[C---:B------:R-:W-:Y:S01]  /*4aa0*/  @!P1 IMAD.HI.U32 R11, R8.reuse, R11, RZ ;  /* 0x0000000b080b9227 */ /* 0x040fe200078e00ff */
[----:B------:R-:W-:Y:S04]  /*4ab0*/  @!P1 SHF.R.U32.HI R14, RZ, R15, R14 ;  /* 0x0000000fff0e9219 */ /* 0x000fe8000001160e */
[----:B-----5:R-:W-:Y:S01]  /*4ac0*/  @!P1 SHF.R.U32.HI R9, RZ, R0, R11 ;  /* 0x00000000ff099219 */ /* 0x020fe2000001160b */
[----:B------:R-:W-:Y:S01]  /*4ad0*/  SYNCS.ARRIVE.TRANS64.RED.A1T0 RZ, [UR8], RZ ;  /* 0x000000ffffff79a7 */ /* 0x000fe20008100408 */
[----:B------:R-:W-:Y:S02]  /*4ae0*/  @!P1 SEL R14, R13, R14, !P2 ;  /* 0x0000000e0d0e9207 */ /* 0x000fe40005000000 */
[----:B------:R-:W-:Y:S01]  /*4af0*/  @!P1 SEL R9, R8, R9, !P0 ;  /* 0x0000000908099207 */ /* 0x000fe20004000000 */
[----:B------:R-:W1:Y:S04]  /*4b00*/  SYNCS.PHASECHK.TRANS64.TRYWAIT P5, [UR7+0x118], R12 ;  /* 0x0001180cff0075a7 */ /* 0x000e6800080a1107 */
[----:B------:R-:W-:Y:S02]  /*4b10*/  @!P1 IMAD.IADD R0, R9, 0x1, -R14 ;  /* 0x0000000109009824 */ /* 0x000fe400078e0a0e */
[----:B------:R-:W-:Y:S02]  /*4b20*/  @!P1 IMAD.IADD R9, R14, 0x1, -R9 ;  /* 0x000000010e099824 */ /* 0x000fe400078e0a09 */
[----:B------:R-:W-:Y:S02]  /*4b30*/  @!P1 IMAD R13, R0, R3, R13 ;  /* 0x00000003000d9224 */ /* 0x000fe400078e020d */
[----:B------:R-:W-:Y:S01]  /*4b40*/  @!P1 IMAD R8, R9, R10, R8 ;  /* 0x0000000a09089224 */ /* 0x000fe200078e0208 */
[----:B-1----:R-:W-:Y:S06]  /*4b50*/  @!P5 BRA `(.L_x_86) ;  /* 0x00000074005cd947 */ /* 0x002fec0003800000 */
.L_x_189:
[----:B-1----:R-:W-:Y:S01]  /*4b60*/  @!P4 IADD3 R3, P0, PT, R32, 0x580, RZ ;  /* 0x000005802003c810 */ /* 0x002fe20007f1e0ff */
[----:B------:R-:W-:Y:S01]  /*4b70*/  VOTEU.ALL UP1, P4 ;  /* 0x0000000000ff7886 */ /* 0x000fe20002020000 */
[----:B------:R-:W-:Y:S01]  /*4b80*/  UMOV UR18, 0x0 ;  /* 0x0000000000127882 */ /* 0x000fe20000000000 */
[----:B------:R-:W-:Y:S01]  /*4b90*/  UMOV UR19, 0x10000000 ;  /* 0x1000000000137882 */ /* 0x000fe20000000000 */
[----:B------:R-:W-:Y:S01]  /*4ba0*/  @!P4 R2UR UR9, R3 ;  /* 0x000000000309c2ca */ /* 0x000fe200000e0000 */
[----:B------:R-:W-:Y:S01]  /*4bb0*/  @!P4 IMAD.X R0, RZ, RZ, R33, P0 ;  /* 0x000000ffff00c224 */ /* 0x000fe200000e0621 */
[----:B------:R-:W-:Y:S01]  /*4bc0*/  @!UP1 UIADD3 UR10, UPT, UPT, UR34, 0xc0, URZ ;  /* 0x000000c0220a9890 */ /* 0x000fe2000fffe0ff */
[----:B------:R-:W-:Y:S01]  /*4bd0*/  ISETP.NE.AND P0, PT, R30, 0x2, PT ;  /* 0x000000021e00780c */ /* 0x000fe20003f05270 */
[----:B------:R-:W-:Y:S01]  /*4be0*/  UMOV UR11, UR35 ;  /* 0x00000023000b7c82 */ /* 0x000fe20008000000 */
[----:B------:R-:W-:Y:S01]  /*4bf0*/  UMOV UR12, UR36 ;  /* 0x00000024000c7c82 */ /* 0x000fe20008000000 */
[----:B------:R-:W-:Y:S01]  /*4c00*/  @!P4 R2UR UR8, R0 ;  /* 0x000000000008c2ca */ /* 0x000fe200000e0000 */
[----:B------:R-:W-:Y:S01]  /*4c10*/  IMAD.IADD R20, R8, 0x1, R147 ;  /* 0x0000000108147824 */ /* 0x000fe200078e0293 */
[----:B------:R-:W-:Y:S01]  /*4c20*/  @P3 R2UR UR36, R28 ;  /* 0x000000001c2432ca */ /* 0x000fe200000e0000 */
[----:B------:R-:W-:Y:S01]  /*4c30*/  IMAD.IADD R21, R13, 0x1, R170 ;  /* 0x000000010d157824 */ /* 0x000fe200078e02aa */
[----:B------:R-:W-:Y:S02]  /*4c40*/  SEL R0, RZ, 0x1, P0 ;  /* 0x00000001ff007807 */ /* 0x000fe40000000000 */
[----:B------:R-:W-:Y:S01]  /*4c50*/  LOP3.LUT R31, R31, 0x1, RZ, 0x3c, !PT ;  /* 0x000000011f1f7812 */ /* 0x000fe200078e3cff */
[----:B------:R-:W-:Y:S01]  /*4c60*/  IMAD.U32 R10, RZ, RZ, UR9 ;  /* 0x00000009ff0a7e24 */ /* 0x000fe2000f8e00ff */
[----:B------:R-:W-:Y:S01]  /*4c70*/  @!UP1 UIADD3 UR9, UPT, UPT, UR7, 0xf8, URZ ;  /* 0x000000f807099890 */ /* 0x000fe2000fffe0ff */
[----:B------:R-:W-:Y:S02]  /*4c80*/  LOP3.LUT R29, R29, R0, RZ, 0x3c, !PT ;  /* 0x000000001d1d7212 */ /* 0x000fe400078e3cff */
[----:B------:R-:W-:Y:S02]  /*4c90*/  SEL R30, R30, RZ, P0 ;  /* 0x000000ff1e1e7207 */ /* 0x000fe40000000000 */
[----:B------:R-:W-:Y:S01]  /*4ca0*/  IMAD.U32 R11, RZ, RZ, UR8 ;  /* 0x00000008ff0b7e24 */ /* 0x000fe2000f8e00ff */
[----:B------:R-:W-:Y:S01]  /*4cb0*/  @!P4 R2UR UR14, R10 ;  /* 0x000000000a0ec2ca */ /* 0x000fe200000e0000 */
[----:B------:R-:W-:Y:S01]  /*4cc0*/  @!UP1 UIADD3 UR8, UPT, UPT, UR7, 0x6200, URZ ;  /* 0x0000620007089890 */ /* 0x000fe2000fffe0ff */
[----:B------:R-:W-:Y:S02]  /*4cd0*/  VOTEU.ALL UP1, P4 ;  /* 0x0000000000ff7886 */ /* 0x000fe40002020000 */
[----:B------:R-:W-:Y:S11]  /*4ce0*/  @!P4 R2UR UR15, R11 ;  /* 0x000000000b0fc2ca */ /* 0x000ff600000e0000 */
[----:B------:R-:W-:Y:S02]  /*4cf0*/  @!UPT UIADD3 URZ, UPT, UPT, URZ, URZ, URZ ;  /* 0x000000fffffff290 */ /* 0x000fe4000fffe0ff */
[----:B------:R2:W-:Y:S01]  /*4d00*/  @!UP1 UTMALDG.3D [UR8], [UR14], desc[UR18] ;  /* 0x000012080e0095b4 */ /* 0x0005e20008011000 */
[----:B------:R2:W-:Y:S01]  /*4d10*/  @!P4 SYNCS.ARRIVE.TRANS64.RED.A0TR RZ, [UR7+0xf8], R23 ;  /* 0x0000f817ffffc9a7 */ /* 0x0005e20008300407 */
[----:B------:R-:W-:Y:S01]  /*4d20*/  UPLOP3.LUT UP1, UPT, UPT, UPT, UPT, 0x80, 0x8 ;  /* 0x000000000008789c */ /* 0x000fe20003f2f070 */
[----:B------:R-:W-:Y:S01]  /*4d30*/  SYNCS.ARRIVE.TRANS64.RED.A1T0 RZ, [UR13], RZ ;  /* 0x000000ffffff79a7 */ /* 0x000fe2000810040d */
[----:B------:R-:W-:Y:S09]  /*4d40*/  @P3 BRA `(.L_x_87) ;  /* 0xfffffff000943947 */ /* 0x000ff2000383ffff */
[----:B------:R-:W-:-:S04]  /*4d50*/  SHF.L.U32 R3, R31, 0x1f, RZ ;  /* 0x0000001f1f037819 */ /* 0x000fc800000006ff */
[----:B------:R-:W1:Y:S02]  /*4d60*/  SYNCS.PHASECHK.TRANS64.TRYWAIT P0, [UR7+0x100], R3 ;  /* 0x00010003ff0075a7 */ /* 0x000e640008001107 */
[----:B-1----:R-:W-:Y:S05]  /*4d70*/  @!P0 BRA `(.L_x_88) ;  /* 0x0000007000ec8947 */ /* 0x002fea0003800000 */
.L_x_191:
[----:B------:R-:W3:Y:S02]  /*4d80*/  SYNCS.PHASECHK.TRANS64.TRYWAIT P0, [UR7+0x108], R3 ;  /* 0x00010803ff0075a7 */ /* 0x000ee40008001107 */
[----:B---3--:R-:W-:Y:S05]  /*4d90*/  @!P0 BRA `(.L_x_89) ;  /* 0x0000007000fc8947 */ /* 0x008fea0003800000 */
.L_x_193:
[----:B------:R-:W3:Y:S02]  /*4da0*/  SYNCS.PHASECHK.TRANS64.TRYWAIT P0, [UR7+0x110], R3 ;  /* 0x00011003ff0075a7 */ /* 0x000ee40008001107 */
[----:B---3--:R-:W-:Y:S05]  /*4db0*/  @!P0 BRA `(.L_x_90) ;  /* 0x00000074000c8947 */ /* 0x008fea0003800000 */
.L_x_195:
[----:B-1----:R-:W-:-:S07]  /*4dc0*/  MOV R0, UR7 ;  /* 0x0000000700007c02 */ /* 0x002fce0008000f00 */
.L_x_91:
[----:B-1----:R-:W-:-:S04]  /*4dd0*/  SHF.L.U32 R3, R31, 0x1f, RZ ;  /* 0x0000001f1f037819 */ /* 0x002fc800000006ff */
[----:B------:R1:W3:Y:S03]  /*4de0*/  SYNCS.PHASECHK.TRANS64.TRYWAIT P0, [R0+URZ+0x118], R3 ;  /* 0x00011803000075a7 */ /* 0x0002e600080011ff */
[----:B---3--:R-:W-:Y:S05]  /*4df0*/  @!P0 NANOSLEEP.SYNCS 0x989680 ;  /* 0x009896800000895d */ /* 0x008fea0003900000 */
[----:B------:R-:W3:Y:S02]  /*4e00*/  @!P0 SYNCS.PHASECHK.TRANS64 P0, [R0+URZ+0x118], R3 ;  /* 0x00011803000085a7 */ /* 0x000ee400080010ff */
[----:B--23--:R-:W-:Y:S05]  /*4e10*/  @P0 EXIT ;  /* 0x000000000000094d */ /* 0x00cfea0003800000 */
[----:B------:R-:W-:Y:S05]  /*4e20*/  BRA `(.L_x_91) ;  /* 0xfffffffc00e87947 */ /* 0x000fea000383ffff */
.L_x_76:
[----:B------:R-:W-:-:S06]  /*4e30*/  UISETP.GE.AND UP1, UPT, UR8, 0x4, UPT ;  /* 0x000000040800788c */ /* 0x000fcc000bf26270 */
[----:B------:R-:W-:-:S13]  /*4e40*/  PLOP3.LUT P0, PT, PT, PT, UP1, 0x80, 0x8 ;  /* 0x000000000008781c */ /* 0x000fda0003f0f018 */
[----:B------:R-:W-:Y:S05]  /*4e50*/  @!P0 EXIT ;  /* 0x000000000000894d */ /* 0x000fea0003800000 */
[----:B------:R-:W-:Y:S01]  /*4e60*/  BAR.SYNC.DEFER_BLOCKING 0x6, 0xa0 ;  /* 0x0182800000007b1d */ /* 0x000fe20000010000 */
[C---:B------:R-:W-:Y:S01]  /*4e70*/  IMAD.SHL.U32 R3, R185.reuse, 0x40, RZ ;  /* 0x00000040b9037824 */ /* 0x040fe200078e00ff */
[C---:B------:R-:W-:Y:S01]  /*4e80*/  LOP3.LUT R189, R185.reuse, 0x60, RZ, 0xc0, !PT ;  /* 0x00000060b9bd7812 */ /* 0x040fe200078ec0ff */
[C---:B------:R-:W-:Y:S01]  /*4e90*/  IMAD.SHL.U32 R172, R185.reuse, 0x8, RZ ;  /* 0x00000008b9ac7824 */ /* 0x040fe200078e00ff */
[C---:B------:R-:W-:Y:S01]  /*4ea0*/  LOP3.LUT R187, R185.reuse, 0x2, RZ, 0xc0, !PT ;  /* 0x00000002b9bb7812 */ /* 0x040fe200078ec0ff */
[----:B------:R-:W-:Y:S01]  /*4eb0*/  IMAD.U32 R79, R185, 0x10000, RZ ;  /* 0x00010000b94f7824 */ /* 0x000fe200078e00ff */
[----:B------:R-:W-:Y:S02]  /*4ec0*/  UMOV UR49, 0x400 ;  /* 0x0000040000317882 */ /* 0x000fe40000000000 */
[----:B------:R-:W1:Y:S01]  /*4ed0*/  LDC R177, c[0x0][0x370] ;  /* 0x0000dc00ffb17b82 */ /* 0x000e620000000800 */
[----:B------:R-:W-:Y:S01]  /*4ee0*/  ULEA UR49, UR37, UR49, 0x18 ;  /* 0x0000003125317291 */ /* 0x000fe2000f8ec0ff */
[----:B------:R-:W-:Y:S01]  /*4ef0*/  LOP3.LUT R5, R3, 0x180, RZ, 0xc0, !PT ;  /* 0x0000018003057812 */ /* 0x000fe200078ec0ff */
[----:B------:R-:W-:Y:S01]  /*4f00*/  HFMA2 R191, -RZ, RZ, 0, 0 ;  /* 0x00000000ffbf7431 */ /* 0x000fe200000001ff */
[----:B------:R-:W-:Y:S01]  /*4f10*/  LOP3.LUT R79, R79, 0x600000, RZ, 0xc0, !PT ;  /* 0x006000004f4f7812 */ /* 0x000fe200078ec0ff */
[----:B------:R-:W-:Y:S01]  /*4f20*/  UIADD3 UR4, UPT, UPT, UR49, 0x8200, URZ ;  /* 0x0000820031047890 */ /* 0x000fe2000fffe0ff */
[----:B------:R-:W-:Y:S01]  /*4f30*/  LOP3.LUT R172, R5, 0x30, R172, 0xf8, !PT ;  /* 0x0000003005ac7812 */ /* 0x000fe200078ef8ac */
[----:B------:R-:W-:Y:S01]  /*4f40*/  IMAD.MOV.U32 R76, RZ, RZ, RZ ;  /* 0x000000ffff4c7224 */ /* 0x000fe200078e00ff */
[----:B------:R-:W2:Y:S01]  /*4f50*/  LDC R74, c[0x0][0xb0c] ;  /* 0x0002c300ff4a7b82 */ /* 0x000ea20000000800 */
[----:B------:R-:W-:-:S02]  /*4f60*/  LOP3.LUT R185, R185, 0x4, RZ, 0xc0, !PT ;  /* 0x00000004b9b97812 */ /* 0x000fc400078ec0ff */
[----:B------:R-:W-:Y:S02]  /*4f70*/  CS2R R182, SRZ ;  /* 0x0000000000b67805 */ /* 0x000fe4000001ff00 */
[----:B------:R-:W-:Y:S02]  /*4f80*/  LOP3.LUT R172, R172, 0x1e40, R3, 0xf8, !PT ;  /* 0x00001e40acac7812 */ /* 0x000fe400078ef803 */
[----:B------:R-:W-:Y:S02]  /*4f90*/  CS2R R180, SRZ ;  /* 0x0000000000b47805 */ /* 0x000fe4000001ff00 */
[----:B------:R-:W-:Y:S01]  /*4fa0*/  IADD3 R184, PT, PT, -R185, 0x2, RZ ;  /* 0x00000002b9b87810 */ /* 0x000fe20007ffe1ff */
[----:B------:R-:W-:Y:S01]  /*4fb0*/  IMAD.MOV R176, RZ, RZ, -R187 ;  /* 0x000000ffffb07224 */ /* 0x000fe200078e0abb */
[----:B------:R-:W-:Y:S01]  /*4fc0*/  MOV R188, UR4 ;  /* 0x0000000400bc7c02 */ /* 0x000fe20008000f00 */
[----:B------:R-:W4:Y:S01]  /*4fd0*/  LDC R174, c[0x0][0xb20] ;  /* 0x0002c800ffae7b82 */ /* 0x000f220000000800 */
[----:B------:R-:W3:Y:S01]  /*4fe0*/  LDS R0, [UR49+0x1c0] ;  /* 0x0001c031ff007984 */ /* 0x000ee20008000800 */
[----:B------:R-:W-:Y:S01]  /*4ff0*/  VIADD R186, R172, UR49 ;  /* 0x00000031acba7c36 */ /* 0x000fe20008000000 */
[----:B------:R-:W1:Y:S01]  /*5000*/  LDCU.64 UR52, c[0x0][0x348] ;  /* 0x00006900ff3477ac */ /* 0x000e620008000a00 */
[----:B------:R-:W-:-:S02]  /*5010*/  IMAD.MOV R175, RZ, RZ, -R185 ;  /* 0x000000ffffaf7224 */ /* 0x000fc400078e0ab9 */
[----:B------:R-:W-:Y:S01]  /*5020*/  VIADD R186, R186, 0x200 ;  /* 0x00000200baba7836 */ /* 0x000fe20000000000 */
[----:B------:R-:W1:Y:S01]  /*5030*/  LDCU.64 UR38, c[0x0][0x888] ;  /* 0x00011100ff2677ac */ /* 0x000e620008000a00 */
[----:B------:R-:W1:Y:S01]  /*5040*/  LDC R73, c[0x0][0xb30] ;  /* 0x0002cc00ff497b82 */ /* 0x000e620000000800 */
[----:B------:R-:W1:Y:S01]  /*5050*/  LDCU.64 UR44, c[0x0][0x890] ;  /* 0x00011200ff2c77ac */ /* 0x000e620008000a00 */
[----:B------:R-:W-:-:S06]  /*5060*/  UIADD3 UR48, UPT, UPT, UR49, 0x200, URZ ;  /* 0x0000020031307890 */ /* 0x000fcc000fffe0ff */
[----:B------:R-:W1:Y:S08]  /*5070*/  LDC.64 R168, c[0x0][0xb10] ;  /* 0x0002c400ffa87b82 */ /* 0x000e700000000a00 */
[----:B------:R-:W1:Y:S08]  /*5080*/  LDC.64 R70, c[0x0][0xb18] ;  /* 0x0002c600ff467b82 */ /* 0x000e700000000a00 */
[----:B------:R-:W1:Y:S08]  /*5090*/  LDC.64 R68, c[0x0][0xb28] ;  /* 0x0002ca00ff447b82 */ /* 0x000e700000000a00 */
[----:B------:R-:W1:Y:S01]  /*50a0*/  LDC.64 R166, c[0x0][0x8b0] ;  /* 0x00022c00ffa67b82 */ /* 0x000e620000000a00 */
[----:B---3--:R-:W-:-:S07]  /*50b0*/  IMAD.IADD R79, R0, 0x1, R79 ;  /* 0x00000001004f7824 */ /* 0x008fce00078e024f */
[----:B------:R-:W3:Y:S08]  /*50c0*/  LDC.64 R164, c[0x0][0x8a8] ;  /* 0x00022a00ffa47b82 */ /* 0x000ef00000000a00 */
[----:B--2-4-:R-:W1:Y:S02]  /*50d0*/  LDC R178, c[0x0][0x374] ;  /* 0x0000dd00ffb27b82 */ /* 0x014e640000000800 */
.L_x_136:
[C---:B------:R-:W-:Y:S02]  /*50e0*/  LEA R0, R191.reuse, UR49, 0x3 ;  /* 0x00000031bf007c11 */ /* 0x040fe4000f8e18ff */
[----:B------:R-:W-:Y:S02]  /*50f0*/  SHF.L.U32 R3, R182, 0x1f, RZ ;  /* 0x0000001fb6037819 */ /* 0x000fe400000006ff */
[----:B------:R-:W-:Y:S02]  /*5100*/  LEA R16, R191, UR49, 0x4 ;  /* 0x00000031bf107c11 */ /* 0x000fe4000f8e20ff */
[----:B------:R-:W2:Y:S02]  /*5110*/  SYNCS.PHASECHK.TRANS64.TRYWAIT P0, [R0+URZ+0x130], R3 ;  /* 0x00013003000075a7 */ /* 0x000ea400080011ff */
[----:B-12---:R-:W-:Y:S05]  /*5120*/  @!P0 BRA `(.L_x_92) ;  /* 0x0000007000488947 */ /* 0x006fea0003800000 */
.L_x_196:
[----:B------:R-:W4:Y:S01]  /*5130*/  LDC.64 R12, c[0x0][0xb10] ;  /* 0x0002c400ff0c7b82 */ /* 0x000f220000000a00 */
[----:B------:R-:W3:Y:S01]  /*5140*/  LDS.128 R16, [R16+0x1a0] ;  /* 0x0001a00010107984 */ /* 0x000ee20000000c00 */
[----:B-1----:R-:W-:Y:S01]  /*5150*/  ISETP.NE.AND P1, PT, R73, 0x1, PT ;  /* 0x000000014900780c */ /* 0x002fe20003f25270 */
[----:B--2---:R-:W-:Y:S01]  /*5160*/  VIADD R0, R0, 0x140 ;  /* 0x0000014000007836 */ /* 0x004fe20000000000 */
[----:B------:R-:W-:Y:S04]  /*5170*/  ISETP.GE.AND P0, PT, R72, 0x1, PT ;  /* 0x000000014800780c */ /* 0x000fe80003f06270 */
[----:B------:R-:W1:Y:S01]  /*5180*/  LDC.64 R10, c[0x0][0xb18] ;  /* 0x0002c600ff0a7b82 */ /* 0x000e620000000a00 */
[----:B------:R-:W-:Y:S01]  /*5190*/  PRMT R0, RZ, 0x654, R0 ;  /* 0x00000654ff007816 */ /* 0x000fe20000000000 */
[----:B------:R-:W-:Y:S01]  /*51a0*/  @!PT LDS RZ, [RZ] ;  /* 0x00000000fffff984 */ /* 0x000fe20000000800 */
[----:B------:R-:W-:Y:S01]  /*51b0*/  @!PT LDS RZ, [RZ] ;  /* 0x00000000fffff984 */ /* 0x000fe20000000800 */
[----:B------:R-:W-:Y:S01]  /*51c0*/  @!PT LDS RZ, [RZ] ;  /* 0x00000000fffff984 */ /* 0x000fe20000000800 */
[----:B------:R-:W-:Y:S01]  /*51d0*/  @!PT LDS RZ, [RZ] ;  /* 0x00000000fffff984 */ /* 0x000fe20000000800 */
[----:B------:R2:W-:Y:S06]  /*51e0*/  MEMBAR.ALL.CTA ;  /* 0x0000000000007992 */ /* 0x0005ec0000008000 */
[----:B--2---:R-:W2:Y:S01]  /*51f0*/  FENCE.VIEW.ASYNC.S ;  /* 0x00000000000073c6 */ /* 0x004ea20000000000 */
[----:B------:R-:W1:Y:S08]  /*5200*/  @!P1 LDC R14, c[0x0][0xb20] ;  /* 0x0002c800ff0e9b82 */ /* 0x000e700000000800 */
[----:B------:R-:W1:Y:S01]  /*5210*/  @!P1 LDC R9, c[0x0][0xb0c] ;  /* 0x0002c300ff099b82 */ /* 0x000e620000000800 */
[----:B--2---:R2:W-:Y:S01]  /*5220*/  SYNCS.ARRIVE.TRANS64.RED.A1T0 RZ, [R0+URZ], RZ ;  /* 0x000000ff00ff79a7 */ /* 0x0045e200081004ff */
[----:B---3--:R-:W-:Y:S04]  /*5230*/  LOP3.LUT P4, RZ, R18, 0x1, RZ, 0xc0, !PT ;  /* 0x0000000112ff7812 */ /* 0x008fe8000788c0ff */
[----:B------:R-:W-:Y:S09]  /*5240*/  P2R R190, PR, RZ, 0x10 ;  /* 0x00000010ffbe7803 */ /* 0x000ff20000000000 */
[----:B------:R-:W-:Y:S02]  /*5250*/  @P4 MOV R77, R16 ;  /* 0x00000010004d4202 */ /* 0x000fe40000000f00 */
[----:B------:R-:W-:Y:S01]  /*5260*/  @P4 LOP3.LUT R75, R17, 0xffff, RZ, 0xc0, !PT ;  /* 0x0000ffff114b4812 */ /* 0x000fe200078ec0ff */
[----:B--2-4-:R-:W-:Y:S06]  /*5270*/  @!P0 BRA `(.L_x_93) ;  /* 0x0000000000a48947 */ /* 0x014fec0003800000 */
[----:B------:R-:W-:Y:S01]  /*5280*/  IMAD.HI.U32 R23, R178, R71, RZ ;  /* 0x00000047b2177227 */ /* 0x000fe200078e00ff */
[----:B------:R-:W-:Y:S02]  /*5290*/  ISETP.NE.AND P0, PT, R70, 0x1, PT ;  /* 0x000000014600780c */ /* 0x000fe40003f05270 */
[----:B------:R-:W-:Y:S01]  /*52a0*/  ISETP.NE.AND P2, PT, R72, 0x1, PT ;  /* 0x000000014800780c */ /* 0x000fe20003f45270 */
[----:B------:R-:W-:Y:S01]  /*52b0*/  IMAD.HI.U32 R22, R177, R168, RZ ;  /* 0x000000a8b1167227 */ /* 0x000fe200078e00ff */
[----:B------:R-:W-:Y:S02]  /*52c0*/  SHF.R.U32.HI R23, RZ, R174, R23 ;  /* 0x000000aeff177219 */ /* 0x000fe40000011617 */
[----:B------:R-:W-:Y:S01]  /*52d0*/  ISETP.NE.AND P3, PT, R74, 0x1, PT ;  /* 0x000000014a00780c */ /* 0x000fe20003f65270 */
[----:B------:R-:W-:Y:S01]  /*52e0*/  IMAD.HI.U32 R26, R77, R168, RZ ;  /* 0x000000a84d1a7227 */ /* 0x000fe200078e00ff */
[----:B------:R-:W-:Y:S02]  /*52f0*/  SHF.R.U32.HI R22, RZ, R169, R22 ;  /* 0x000000a9ff167219 */ /* 0x000fe40000011616 */
[----:B------:R-:W-:Y:S01]  /*5300*/  SEL R3, R178, R23, !P0 ;  /* 0x00000017b2037207 */ /* 0x000fe20004000000 */
[----:B------:R-:W-:Y:S01]  /*5310*/  IMAD.HI.U32 R23, R75, R71, RZ ;  /* 0x000000474b177227 */ /* 0x000fe200078e00ff */
[----:B------:R-:W-:Y:S02]  /*5320*/  SEL R7, R177, R22, !P3 ;  /* 0x00000016b1077207 */ /* 0x000fe40005800000 */
[----:B------:R-:W-:Y:S01]  /*5330*/  SHF.R.U32.HI R26, RZ, R169, R26 ;  /* 0x000000a9ff1a7219 */ /* 0x000fe2000001161a */
[-C--:B------:R-:W-:Y:S04]  /*5340*/  IMAD.HI.U32 R22, R3, R68.reuse, RZ ;  /* 0x0000004403167227 */ /* 0x080fe800078e00ff */
[----:B------:R-:W-:Y:S01]  /*5350*/  IMAD.HI.U32 R24, R7, R68, RZ ;  /* 0x0000004407187227 */ /* 0x000fe200078e00ff */
[-C--:B------:R-:W-:Y:S02]  /*5360*/  @P2 SHF.R.U32.HI R3, RZ, R69.reuse, R22 ;  /* 0x00000045ff032219 */ /* 0x080fe40000011616 */
[----:B------:R-:W-:Y:S02]  /*5370*/  SHF.R.U32.HI R22, RZ, R174, R23 ;  /* 0x000000aeff167219 */ /* 0x000fe40000011617 */
[----:B------:R-:W-:Y:S01]  /*5380*/  @P2 SHF.R.U32.HI R7, RZ, R69, R24 ;  /* 0x00000045ff072219 */ /* 0x000fe20000011618 */
[C---:B------:R-:W-:Y:S01]  /*5390*/  IMAD R2, R72.reuse, R3, RZ ;  /* 0x0000000348027224 */ /* 0x040fe200078e02ff */
[----:B------:R-:W-:Y:S02]  /*53a0*/  SEL R5, R75, R22, !P0 ;  /* 0x000000164b057207 */ /* 0x000fe40004000000 */
[----:B------:R-:W-:Y:S01]  /*53b0*/  SEL R3, R77, R26, !P3 ;  /* 0x0000001a4d037207 */ /* 0x000fe20005800000 */
[----:B------:R-:W-:Y:S01]  /*53c0*/  IMAD R4, R72, R7, RZ ;  /* 0x0000000748047224 */ /* 0x000fe200078e02ff */
[C---:B------:R-:W-:Y:S01]  /*53d0*/  ISETP.GE.AND P0, PT, R5.reuse, R2, PT ;  /* 0x000000020500720c */ /* 0x040fe20003f06270 */
[----:B------:R-:W-:Y:S03]  /*53e0*/  IMAD.HI.U32 R6, R5, R68, RZ ;  /* 0x0000004405067227 */ /* 0x000fe600078e00ff */
[----:B------:R-:W-:Y:S01]  /*53f0*/  ISETP.GE.OR P0, PT, R3, R4, P0 ;  /* 0x000000040300720c */ /* 0x000fe20000706670 */
[----:B------:R-:W-:Y:S01]  /*5400*/  IMAD.MOV R4, RZ, RZ, -R3 ;  /* 0x000000ffff047224 */ /* 0x000fe200078e0a03 */
[-C--:B------:R-:W-:Y:S03]  /*5410*/  SHF.R.U32.HI R6, RZ, R69.reuse, R6 ;  /* 0x00000045ff067219 */ /* 0x080fe60000011606 */
[----:B------:R-:W-:Y:S01]  /*5420*/  IMAD R77, R74, R4, R77 ;  /* 0x000000044a4d7224 */ /* 0x000fe200078e024d */
[----:B------:R-:W-:Y:S05]  /*5430*/  SEL R15, R5, R6, !P2 ;  /* 0x00000006050f7207 */ /* 0x000fea0005000000 */
[----:B------:R-:W-:Y:S02]  /*5440*/  IMAD.MOV R6, RZ, RZ, -R15 ;  /* 0x000000ffff067224 */ /* 0x000fe400078e0a0f */
[C---:B------:R-:W-:Y:S04]  /*5450*/  @!P0 IMAD.HI.U32 R2, R3.reuse, R68, RZ ;  /* 0x0000004403028227 */ /* 0x040fe800078e00ff */
[----:B------:R-:W-:Y:S01]  /*5460*/  IMAD R6, R72, R6, R5 ;  /* 0x0000000648067224 */ /* 0x000fe200078e0205 */
[----:B------:R-:W-:Y:S04]  /*5470*/  @!P0 SHF.R.U32.HI R2, RZ, R69, R2 ;  /* 0x00000045ff028219 */ /* 0x000fe80000011602 */
[----:B------:R-:W-:Y:S02]  /*5480*/  @!P0 SEL R0, R3, R2, !P2 ;  /* 0x0000000203008207 */ /* 0x000fe40005000000 */
[----:B------:R-:W-:Y:S02]  /*5490*/  IADD3 R2, PT, PT, -R5, RZ, RZ ;  /* 0x000000ff05027210 */ /* 0x000fe40007ffe1ff */
[----:B------:R-:W-:Y:S01]  /*54a0*/  @!P0 IADD3 R8, PT, PT, R15, -R0, RZ ;  /* 0x800000000f088210 */ /* 0x000fe20007ffe0ff */
[----:B------:R-:W-:Y:S02]  /*54b0*/  @!P0 IMAD R0, R7, R6, R0 ;  /* 0x0000000607008224 */ /* 0x000fe400078e0200 */
[----:B------:R-:W-:Y:S02]  /*54c0*/  IMAD R75, R70, R2, R75 ;  /* 0x00000002464b7224 */ /* 0x000fe400078e024b */
[----:B------:R-:W-:Y:S02]  /*54d0*/  @!P0 IMAD R5, R8, R72, R3 ;  /* 0x0000004808058224 */ /* 0x000fe400078e0203 */
[----:B------:R-:W-:Y:S04]  /*54e0*/  @!P0 IMAD.MOV.U32 R3, RZ, RZ, R0 ;  /* 0x000000ffff038224 */ /* 0x000fe800078e0000 */
[----:B------:R-:W-:Y:S02]  /*54f0*/  IMAD R77, R3, R74, R77 ;  /* 0x0000004a034d7224 */ /* 0x000fe400078e024d */
[----:B------:R-:W-:Y:S07]  /*5500*/  IMAD R75, R5, R70, R75 ;  /* 0x00000046054b7224 */ /* 0x000fee00078e024b */
.L_x_93:
[----:B-1----:R-:W-:Y:S01]  /*5510*/  @!P1 ISETP.NE.AND P0, PT, R10, 0x1, PT ;  /* 0x000000010a00980c */ /* 0x002fe20003f05270 */
[----:B------:R-:W-:Y:S01]  /*5520*/  @!P1 IMAD.HI.U32 R0, R77, R12, RZ ;  /* 0x0000000c4d009227 */ /* 0x000fe200078e00ff */
[----:B------:R-:W-:Y:S01]  /*5530*/  @!P1 ISETP.NE.AND P2, PT, R9, 0x1, PT ;  /* 0x000000010900980c */ /* 0x000fe20003f45270 */
[----:B------:R-:W-:Y:S01]  /*5540*/  ULOP3.LUT UP0, URZ, UR48, 0x1b0, URZ, 0xc0, !UPT ;  /* 0x000001b030ff7892 */ /* 0x000fe2000f80c0ff */
[----:B------:R-:W-:Y:S01]  /*5550*/  R2UR UR42, R21 ;  /* 0x00000000152a72ca */ /* 0x000fe200000e0000 */
[----:B------:R-:W-:Y:S01]  /*5560*/  @!P1 IMAD.HI.U32 R3, R75, R11, RZ ;  /* 0x0000000b4b039227 */ /* 0x000fe200078e00ff */
[----:B------:R-:W-:Y:S02]  /*5570*/  @!P1 SHF.R.U32.HI R0, RZ, R13, R0 ;  /* 0x0000000dff009219 */ /* 0x000fe40000011600 */
[----:B------:R-:W-:Y:S01]  /*5580*/  R2UR UR41, R20 ;  /* 0x00000000142972ca */ /* 0x000fe200000e0000 */
[----:B------:R-:W-:Y:S01]  /*5590*/  VIADD R191, R191, 0x1 ;  /* 0x00000001bfbf7836 */ /* 0x000fe20000000000 */
[----:B------:R-:W-:Y:S02]  /*55a0*/  @!P1 SHF.R.U32.HI R2, RZ, R14, R3 ;  /* 0x0000000eff029219 */ /* 0x000fe40000011603 */
[----:B------:R-:W-:Y:S02]  /*55b0*/  @!P1 SEL R3, R77, R0, !P2 ;  /* 0x000000004d039207 */ /* 0x000fe40005000000 */
[----:B------:R-:W-:Y:S02]  /*55c0*/  @!P1 SEL R2, R75, R2, !P0 ;  /* 0x000000024b029207 */ /* 0x000fe40004000000 */
[----:B------:R-:W-:Y:S01]  /*55d0*/  @P4 SHF.R.U32.HI R179, RZ, 0x10, R17 ;  /* 0x00000010ffb34819 */ /* 0x000fe20000011611 */
[----:B------:R-:W-:Y:S02]  /*55e0*/  USHF.L.U32 UR42, UR42, 0x7, URZ ;  /* 0x000000072a2a7899 */ /* 0x000fe400080006ff */
[----:B------:R-:W-:Y:S02]  /*55f0*/  @!P1 IMAD.IADD R0, R2, 0x1, -R3 ;  /* 0x0000000102009824 */ /* 0x000fe400078e0a03 */
[----:B------:R-:W-:Y:S01]  /*5600*/  @!P1 IMAD.IADD R2, R3, 0x1, -R2 ;  /* 0x0000000103029824 */ /* 0x000fe200078e0a02 */
[----:B------:R-:W-:Y:S01]  /*5610*/  USHF.L.U32 UR41, UR41, 0x8, URZ ;  /* 0x0000000829297899 */ /* 0x000fe200080006ff */
[----:B------:R-:W-:Y:S02]  /*5620*/  @!P1 IMAD R77, R0, R9, R77 ;  /* 0x00000009004d9224 */ /* 0x000fe400078e024d */
[----:B------:R-:W-:Y:S01]  /*5630*/  @!P1 IMAD R75, R2, R10, R75 ;  /* 0x0000000a024b9224 */ /* 0x000fe200078e024b */
[----:B------:R-:W-:Y:S08]  /*5640*/  BRA.U !UP0, `(.L_x_94) ;  /* 0x0000000108407547 */ /* 0x000ff0000b800000 */
[----:B------:R-:W1:Y:S01]  /*5650*/  LDCU.64 UR8, c[0x4][0x88] ;  /* 0x01001100ff0877ac */ /* 0x000e620008000a00 */
[----:B------:R-:W-:Y:S01]  /*5660*/  MOV R3, 0x0 ;  /* 0x0000000000037802 */ /* 0x000fe20000000f00 */
[----:B------:R-:W-:Y:S02]  /*5670*/  HFMA2 R12, -RZ, RZ, 0, 5.9604644775390625e-08 ;  /* 0x00000001ff0c7431 */ /* 0x000fe400000001ff */
[----:B------:R-:W-:Y:S02]  /*5680*/  IMAD.MOV.U32 R8, RZ, RZ, 0x70 ;  /* 0x00000070ff087424 */ /* 0x000fe400078e00ff */
[----:B------:R-:W-:Y:S01]  /*5690*/  IMAD.MOV.U32 R13, RZ, RZ, RZ ;  /* 0x000000ffff0d7224 */ /* 0x000fe200078e00ff */
[----:B------:R-:W2:Y:S01]  /*56a0*/  LDCU.64 UR6, c[0x4][0x90] ;  /* 0x01001200ff0677ac */ /* 0x000ea20008000a00 */
[----:B------:R-:W3:Y:S01]  /*56b0*/  LDC.64 R2, c[0x4][R3] ;  /* 0x0100000003027b82 */ /* 0x000ee20000000a00 */
[----:B------:R-:W4:Y:S01]  /*56c0*/  LDCU.64 UR4, c[0x4][0x8] ;  /* 0x01000100ff0477ac */ /* 0x000f220008000a00 */
[----:B-1----:R-:W-:Y:S01]  /*56d0*/  MOV R5, UR9 ;  /* 0x0000000900057c02 */ /* 0x002fe20008000f00 */
[----:B------:R-:W-:Y:S01]  /*56e0*/  IMAD.U32 R4, RZ, RZ, UR8 ;  /* 0x00000008ff047e24 */ /* 0x000fe2000f8e00ff */
[----:B--2---:R-:W-:Y:S01]  /*56f0*/  MOV R7, UR7 ;  /* 0x0000000700077c02 */ /* 0x004fe20008000f00 */
[----:B------:R-:W-:Y:S01]  /*5700*/  IMAD.U32 R6, RZ, RZ, UR6 ;  /* 0x00000006ff067e24 */ /* 0x000fe2000f8e00ff */
[----:B----4-:R-:W-:Y:S01]  /*5710*/  MOV R11, UR5 ;  /* 0x00000005000b7c02 */ /* 0x010fe20008000f00 */
[----:B------:R-:W-:Y:S02]  /*5720*/  IMAD.U32 R10, RZ, RZ, UR4 ;  /* 0x00000004ff0a7e24 */ /* 0x000fe4000f8e00ff */
[----:B------:R-:W-:Y:S07]  /*5730*/  LEPC R20, `(.L_x_94) ;  /* 0x000000001014794e */ /* 0x000fee0000000000 */
[----:B---3-5:R-:W-:Y:S05]  /*5740*/  CALL.ABS.NOINC R2 ;  /* 0x0000000002007343 */ /* 0x028fea0003c00000 */
.L_x_94:
[----:B------:R-:W-:Y:S01]  /*5750*/  LOP3.LUT P0, RZ, R188, 0x1b0, RZ, 0xc0, !PT ;  /* 0x000001b0bcff7812 */ /* 0x000fe2000780c0ff */
[----:B------:R-:W-:Y:S11]  /*5760*/  BSSY.RECONVERGENT B6, `(.L_x_95) ;  /* 0x0000013000067945 */ /* 0x000ff60003800200 */
[----:B------:R-:W-:Y:S01]  /*5770*/  @!UPT UIADD3 URZ, UPT, UPT, URZ, URZ, URZ ;  /* 0x000000fffffff290 */ /* 0x000fe2000fffe0ff */
[----:B------:R-:W-:Y:S05]  /*5780*/  @!P0 BRA `(.L_x_96) ;  /* 0x0000000000408947 */ /* 0x000fea0003800000 */
        /* <DEDUP_REMOVED lines=16> */
.L_x_96:
[----:B------:R-:W-:Y:S05]  /*5890*/  BSYNC.RECONVERGENT B6 ;  /* 0x0000000000067941 */ /* 0x000fea0003800200 */
.L_x_95:
[----:B------:R-:W-:Y:S01]  /*58a0*/  ISETP.NE.U32.AND P4, PT, R166, RZ, PT ;  /* 0x000000ffa600720c */ /* 0x000fe20003f85070 */
[----:B------:R-:W-:Y:S01]  /*58b0*/  UISETP.NE.AND UP2, UPT, UR50, URZ, UPT ;  /* 0x000000ff3200728c */ /* 0x000fe2000bf45270 */
[----:B------:R-:W-:Y:S01]  /*58c0*/  ISETP.NE.U32.AND P2, PT, RZ, UR38, PT ;  /* 0x00000026ff007c0c */ /* 0x000fe2000bf45070 */
[----:B------:R-:W-:Y:S01]  /*58d0*/  UISETP.NE.U32.AND UP1, UPT, UR44, URZ, UPT ;  /* 0x000000ff2c00728c */ /* 0x000fe2000bf25070 */
[----:B------:R-:W-:Y:S01]  /*58e0*/  ISETP.NE.AND.EX P4, PT, R167, RZ, PT, P4 ;  /* 0x000000ffa700720c */ /* 0x000fe20003f85340 */
[----:B------:R-:W-:Y:S01]  /*58f0*/  UPLOP3.LUT UP0, UPT, UPT, UPT, UPT, 0x40, 0x4 ;  /* 0x000000000004789c */ /* 0x000fe20003f0e870 */
[----:B------:R-:W-:Y:S01]  /*5900*/  ISETP.NE.AND.EX P2, PT, RZ, UR39, PT, P2 ;  /* 0x00000027ff007c0c */ /* 0x000fe2000bf45320 */
[----:B------:R-:W-:Y:S01]  /*5910*/  UISETP.NE.AND.EX UP1, UPT, UR45, URZ, UPT, UP1 ;  /* 0x000000ff2d00728c */ /* 0x000fe2000bf25310 */
[----:B------:R-:W-:Y:S04]  /*5920*/  PLOP3.LUT P1, PT, PT, PT, UP2, 0x80, 0x8 ;  /* 0x000000000008781c */ /* 0x000fe80003f2f028 */
[----:B------:R-:W-:Y:S06]  /*5930*/  @UP2 UPLOP3.LUT UP0, UPT, UPT, UPT, UP1, 0x80, 0x8 ;  /* 0x000000000008289c */ /* 0x000fec0003f0f010 */
[----:B------:R-:W-:Y:S01]  /*5940*/  PLOP3.LUT P0, PT, PT, PT, UP0, 0x80, 0x8 ;  /* 0x000000000008781c */ /* 0x000fe20003f0f008 */
[----:B------:R-:W-:Y:S01]  /*5950*/  @!UPT UIADD3 URZ, UPT, UPT, URZ, URZ, URZ ;  /* 0x000000fffffff290 */ /* 0x000fe2000fffe0ff */
[----:B------:R-:W-:Y:S11]  /*5960*/  BRA.U !UP1, `(.L_x_97) ;  /* 0x0000000109387547 */ /* 0x000ff6000b800000 */
[----:B------:R-:W-:Y:S01]  /*5970*/  UISETP.NE.U32.AND UP0, UPT, UR38, URZ, UPT ;  /* 0x000000ff2600728c */ /* 0x000fe2000bf05070 */
[----:B------:R-:W-:Y:S02]  /*5980*/  HFMA2 R0, -RZ, RZ, 0, 5.9604644775390625e-08 ;  /* 0x00000001ff007431 */ /* 0x000fe400000001ff */
[----:B------:R-:W-:Y:S01]  /*5990*/  IMAD.MOV.U32 R171, RZ, RZ, 0x1 ;  /* 0x00000001ffab7424 */ /* 0x000fe200078e00ff */
[----:B------:R-:W-:Y:S06]  /*59a0*/  UISETP.NE.AND.EX UP0, UPT, UR39, URZ, UPT, UP0 ;  /* 0x000000ff2700728c */ /* 0x000fec000bf05300 */
[----:B------:R-:W-:Y:S05]  /*59b0*/  PLOP3.LUT P3, PT, PT, PT, UP0, 0x80, 0x8 ;  /* 0x000000000008781c */ /* 0x000fea0003f6f008 */
[----:B------:R-:W1:Y:S01]  /*59c0*/  @UP0 LDCU.64 UR6, c[0x0][0x888] ;  /* 0x00011100ff0607ac */ /* 0x000e620008000a00 */
[----:B------:R-:W-:Y:S07]  /*59d0*/  @UP0 UIMAD UR4, UR36, UR44, URZ ;  /* 0x0000002c240402a4 */ /* 0x000fee000f8e02ff */
[----:B------:R-:W-:Y:S01]  /*59e0*/  @!P3 PRMT R171, R0, 0x7610, R171 ;  /* 0x0000761000abb816 */ /* 0x000fe200000000ab */
[----:B-1----:R-:W-:Y:S03]  /*59f0*/  @UP0 UIMAD.WIDE UR6, UR4, 0x4, UR6 ;  /* 0x00000004040608a5 */ /* 0x002fe6000f8e0206 */
[----:B------:R-:W1:Y:S03]  /*5a00*/  @!UP0 LDCU UR4, c[0x0][0x880] ;  /* 0x00011000ff0487ac */ /* 0x000e660008000800 */
[----:B------:R-:W-:Y:S01]  /*5a10*/  IMAD.U32 R2, RZ, RZ, UR6 ;  /* 0x00000006ff027e24 */ /* 0x000fe2000f8e00ff */
[----:B------:R-:W-:Y:S05]  /*5a20*/  MOV R3, UR7 ;  /* 0x0000000700037c02 */ /* 0x000fea0008000f00 */
[----:B-----5:R2:W5:Y:S02]  /*5a30*/  @P3 LDG.E R81, desc[UR46][R2.64] ;  /* 0x0000002e02513981 */ /* 0x020564000c1e1900 */
[----:B-12---:R-:W-:Y:S02]  /*5a40*/  @!P3 IMAD.U32 R81, RZ, RZ, UR4 ;  /* 0x00000004ff51be24 */ /* 0x006fe4000f8e00ff */
.L_x_97:
[----:B------:R-:W-:Y:S05]  /*5a50*/  @!P4 BRA `(.L_x_98) ;  /* 0x000000000020c947 */ /* 0x000fea0003800000 */
[----:B------:R-:W-:Y:S04]  /*5a60*/  ISETP.NE.U32.AND P3, PT, R164, RZ, PT ;  /* 0x000000ffa400720c */ /* 0x000fe80003f65070 */
[----:B------:R-:W-:Y:S11]  /*5a70*/  ISETP.NE.AND.EX P3, PT, R165, RZ, PT, P3 ;  /* 0x000000ffa500720c */ /* 0x000ff60003f65330 */
[----:B------:R-:W-:Y:S02]  /*5a80*/  @!UPT UIADD3 URZ, UPT, UPT, URZ, URZ, URZ ;  /* 0x000000fffffff290 */ /* 0x000fe4000fffe0ff */
[----:B------:R-:W1:Y:S01]  /*5a90*/  @P3 LDC.64 R2, c[0x0][0x8a8] ;  /* 0x00022a00ff023b82 */ /* 0x000e620000000a00 */
[----:B------:R-:W-:Y:S04]  /*5aa0*/  @P3 IMAD R0, R166, UR36, RZ ;  /* 0x00000024a6003c24 */ /* 0x000fe8000f8e02ff */
[----:B-1----:R-:W-:Y:S05]  /*5ab0*/  @P3 IMAD.WIDE R2, R0, 0x4, R2 ;  /* 0x0000000400023825 */ /* 0x002fea00078e0202 */
[----:B-----5:R1:W5:Y:S02]  /*5ac0*/  @P3 LDG.E R78, desc[UR46][R2.64] ;  /* 0x0000002e024e3981 */ /* 0x020364000c1e1900 */
[----:B-1----:R-:W2:Y:S02]  /*5ad0*/  @!P3 LDC R78, c[0x0][0x8a0] ;  /* 0x00022800ff4ebb82 */ /* 0x002ea40000000800 */
.L_x_98:
[----:B-----5:R-:W-:Y:S01]  /*5ae0*/  FSETP.NEU.AND P4, PT, R81, RZ, PT ;  /* 0x000000ff5100720b */ /* 0x020fe20003f8d000 */
[----:B------:R-:W-:Y:S01]  /*5af0*/  BSSY B1, `(.L_x_99) ;  /* 0x0000047000017945 */ /* 0x000fe20003800000 */
[----:B------:R-:W-:Y:S01]  /*5b00*/  SEL R5, RZ, 0xffffffff, P2 ;  /* 0xffffffffff057807 */ /* 0x000fe20001000000 */
[----:B------:R-:W-:Y:S01]  /*5b10*/  IMAD.MOV.U32 R196, RZ, RZ, 0x1 ;  /* 0x00000001ffc47424 */ /* 0x000fe200078e00ff */
[----:B------:R-:W-:Y:S01]  /*5b20*/  LOP3.LUT P3, RZ, R171, 0xff, RZ, 0xc0, !PT ;  /* 0x000000ffabff7812 */ /* 0x000fe2000786c0ff */
[C---:B------:R-:W-:Y:S01]  /*5b30*/  IMAD R80, R76.reuse, 0x100, R79 ;  /* 0x000001004c507824 */ /* 0x040fe200078e024f */
[----:B------:R-:W-:Y:S02]  /*5b40*/  @P1 SEL R0, RZ, 0xffffffff, P4 ;  /* 0xffffffffff001807 */ /* 0x000fe40002000000 */
[----:B------:R-:W-:Y:S02]  /*5b50*/  CS2R R162, SRZ ;  /* 0x0000000000a27805 */ /* 0x000fe4000001ff00 */
[----:B------:R-:W-:Y:S02]  /*5b60*/  LEA R3, R181, UR49, 0x3 ;  /* 0x00000031b5037c11 */ /* 0x000fe4000f8e18ff */
[----:B------:R-:W-:Y:S02]  /*5b70*/  CS2R R160, SRZ ;  /* 0x0000000000a07805 */ /* 0x000fe4000001ff00 */
[----:B------:R-:W-:Y:S02]  /*5b80*/  @P0 SEL R0, R5, R0, !P3 ;  /* 0x0000000005000207 */ /* 0x000fe40005800000 */
[----:B------:R-:W-:Y:S02]  /*5b90*/  CS2R R158, SRZ ;  /* 0x00000000009e7805 */ /* 0x000fe4000001ff00 */
[----:B------:R-:W-:Y:S02]  /*5ba0*/  LEA R193, R76, UR49, 0x3 ;  /* 0x000000314cc17c11 */ /* 0x000fe4000f8e18ff */
[----:B------:R-:W-:Y:S02]  /*5bb0*/  CS2R R156, SRZ ;  /* 0x00000000009c7805 */ /* 0x000fe4000001ff00 */
[----:B------:R-:W-:Y:S02]  /*5bc0*/  @P1 LOP3.LUT R0, R0, 0x1, RZ, 0xc0, !PT ;  /* 0x0000000100001812 */ /* 0x000fe400078ec0ff */
[----:B------:R-:W-:Y:S02]  /*5bd0*/  CS2R R154, SRZ ;  /* 0x00000000009a7805 */ /* 0x000fe4000001ff00 */
[----:B------:R-:W-:Y:S02]  /*5be0*/  SHF.L.U32 R2, R183, 0x1f, RZ ;  /* 0x0000001fb7027819 */ /* 0x000fe400000006ff */
[----:B------:R-:W-:Y:S02]  /*5bf0*/  CS2R R152, SRZ ;  /* 0x0000000000987805 */ /* 0x000fe4000001ff00 */
[----:B------:R-:W-:Y:S02]  /*5c00*/  ISETP.NE.U32.OR P6, PT, R0, 0x1, !P1 ;  /* 0x000000010000780c */ /* 0x000fe40004fc5470 */
[----:B------:R-:W-:Y:S02]  /*5c10*/  CS2R R150, SRZ ;  /* 0x0000000000967805 */ /* 0x000fe4000001ff00 */
[----:B------:R-:W-:Y:S02]  /*5c20*/  PLOP3.LUT P2, PT, PT, PT, UP1, 0x80, 0x8 ;  /* 0x000000000008781c */ /* 0x000fe40003f4f018 */
[----:B------:R-:W-:Y:S02]  /*5c30*/  CS2R R148, SRZ ;  /* 0x0000000000947805 */ /* 0x000fe4000001ff00 */
[----:B------:R-:W-:Y:S02]  /*5c40*/  SEL R0, RZ, 0xffffffff, P4 ;  /* 0xffffffffff007807 */ /* 0x000fe40002000000 */
[----:B------:R-:W-:Y:S03]  /*5c50*/  P2R R198, PR, RZ, 0x40 ;  /* 0x00000040ffc67803 */ /* 0x000fe60000000000 */
[----:B------:R-:W-:Y:S04]  /*5c60*/  @P6 SHF.L.U32 R4, R180, 0x1f, RZ ;  /* 0x0000001fb4046819 */ /* 0x000fe800000006ff */
[----:B------:R-:W-:Y:S01]  /*5c70*/  @P2 SEL R0, R5, R0, !P3 ;  /* 0x0000000005002207 */ /* 0x000fe20005800000 */
[----:B------:R-:W1:Y:S03]  /*5c80*/  @P6 SYNCS.PHASECHK.TRANS64.TRYWAIT P1, [R3+URZ+0xe0], R4 ;  /* 0x0000e004030065a7 */ /* 0x000e6600080211ff */
[----:B------:R-:W-:Y:S04]  /*5c90*/  LOP3.LUT R0, R0, 0x1, RZ, 0xc0, !PT ;  /* 0x0000000100007812 */ /* 0x000fe800078ec0ff */
[----:B------:R-:W-:Y:S04]  /*5ca0*/  ISETP.NE.U32.AND P5, PT, R0, 0x1, PT ;  /* 0x000000010000780c */ /* 0x000fe80003fa5070 */
[----:B------:R-:W-:Y:S01]  /*5cb0*/  P2R R197, PR, RZ, 0x20 ;  /* 0x00000020ffc57803 */ /* 0x000fe20000000000 */
[----:B------:R3:W4:Y:S01]  /*5cc0*/  SYNCS.PHASECHK.TRANS64.TRYWAIT P0, [R193+URZ+0x150], R2 ;  /* 0x00015002c10075a7 */ /* 0x00072200080011ff */
[----:B-1----:R-:W-:Y:S01]  /*5cd0*/  @P6 SEL R196, RZ, 0x1, !P1 ;  /* 0x00000001ffc46807 */ /* 0x002fe20004800000 */
[----:B---3--:R-:W-:Y:S06]  /*5ce0*/  @!P6 BRA `(.L_x_100) ;  /* 0x00000000009ce947 */ /* 0x008fec0003800000 */
[----:B------:R-:W-:Y:S01]  /*5cf0*/  @P5 IMAD R6, R181, 0x2000, R186 ;  /* 0x00002000b5065824 */ /* 0x000fe200078e02ba */
[----:B------:R-:W-:Y:S01]  /*5d00*/  ISETP.NE.AND P1, PT, R196, RZ, PT ;  /* 0x000000ffc400720c */ /* 0x000fe20003f25270 */
[----:B------:R-:W-:Y:S01]  /*5d10*/  BSSY B0, `(.L_x_101) ;  /* 0x0000010000007945 */ /* 0x000fe20003800000 */
[----:B------:R-:W-:Y:S01]  /*5d20*/  CS2R R150, SRZ ;  /* 0x0000000000967805 */ /* 0x000fe2000001ff00 */
[--C-:B------:R-:W-:Y:S01]  /*5d30*/  @P5 IMAD R7, R187, -0x10, R6.reuse ;  /* 0xfffffff0bb075824 */ /* 0x100fe200078e0206 */
[----:B------:R-:W-:Y:S01]  /*5d40*/  CS2R R148, SRZ ;  /* 0x0000000000947805 */ /* 0x000fe2000001ff00 */
[----:B------:R-:W-:Y:S01]  /*5d50*/  @P5 IMAD R5, R185, -0x10, R6 ;  /* 0xfffffff0b9055824 */ /* 0x000fe200078e0206 */
[----:B------:R-:W-:Y:S01]  /*5d60*/  CS2R R158, SRZ ;  /* 0x00000000009e7805 */ /* 0x000fe2000001ff00 */
[----:B------:R-:W-:Y:S01]  /*5d70*/  @P5 IMAD R4, R184, 0x10, R7 ;  /* 0x00000010b8045824 */ /* 0x000fe200078e0207 */
[----:B------:R-:W-:Y:S02]  /*5d80*/  CS2R R156, SRZ ;  /* 0x00000000009c7805 */ /* 0x000fe4000001ff00 */
[----:B------:R-:W-:Y:S02]  /*5d90*/  CS2R R154, SRZ ;  /* 0x00000000009a7805 */ /* 0x000fe4000001ff00 */
[----:B------:R-:W-:Y:S02]  /*5da0*/  CS2R R152, SRZ ;  /* 0x0000000000987805 */ /* 0x000fe4000001ff00 */
[----:B------:R-:W-:Y:S02]  /*5db0*/  CS2R R162, SRZ ;  /* 0x0000000000a27805 */ /* 0x000fe4000001ff00 */
[----:B------:R-:W-:Y:S01]  /*5dc0*/  CS2R R160, SRZ ;  /* 0x0000000000a07805 */ /* 0x000fe2000001ff00 */
[----:B------:R-:W-:Y:S06]  /*5dd0*/  @P1 BRA `(.L_x_102) ;  /* 0x00000000000c1947 */ /* 0x000fec0003800000 */
[----:B------:R-:W-:Y:S04]  /*5de0*/  SHF.L.U32 R0, R180, 0x1f, RZ ;  /* 0x0000001fb4007819 */ /* 0x000fe800000006ff */
[----:B------:R-:W1:Y:S02]  /*5df0*/  SYNCS.PHASECHK.TRANS64.TRYWAIT P1, [R3+URZ+0xe0], R0 ;  /* 0x0000e000030075a7 */ /* 0x000e6400080211ff */
[----:B-1----:R-:W-:Y:S05]  /*5e00*/  @!P1 BRA `(.L_x_103) ;  /* 0x0000006400249947 */ /* 0x002fea0003800000 */
.L_x_102:
[----:B------:R-:W-:Y:S05]  /*5e10*/  BSYNC B0 ;  /* 0x0000000000007941 */ /* 0x000fea0003800000 */
.L_x_101:
[----:B------:R-:W-:Y:S01]  /*5e20*/  ISETP.NE.AND P1, PT, R197, RZ, PT ;  /* 0x000000ffc500720c */ /* 0x000fe20003f25270 */
[----:B-1----:R-:W-:Y:S02]  /*5e30*/  VIADD R3, R3, 0x100 ;  /* 0x0000010003037836 */ /* 0x002fe40000000000 */
[----:B------:R-:W-:Y:S02]  /*5e40*/  IMAD.U32 R0, RZ, RZ, UR37 ;  /* 0x00000025ff007e24 */ /* 0x000fe4000f8e00ff */
[----:B------:R-:W-:Y:S03]  /*5e50*/  VIADD R181, R181, 0x1 ;  /* 0x00000001b5b57836 */ /* 0x000fe60000000000 */
[----:B------:R-:W-:Y:S05]  /*5e60*/  PRMT R0, R0, 0x654, R3 ;  /* 0x0000065400007816 */ /* 0x000fea0000000003 */
[----:B------:R1:W3:Y:S04]  /*5e70*/  @P1 LDS.128 R148, [R6] ;  /* 0x0000000006941984 */ /* 0x0002e80000000c00 */
[----:B------:R1:W1:Y:S04]  /*5e80*/  @P1 LDS.128 R156, [R5+0x20] ;  /* 0x00002000059c1984 */ /* 0x0002680000000c00 */
[----:B------:R1:W1:Y:S04]  /*5e90*/  @P1 LDS.128 R152, [R7+0x10] ;  /* 0x0000100007981984 */ /* 0x0002680000000c00 */
[----:B------:R1:W1:Y:S01]  /*5ea0*/  @P1 LDS.128 R160, [R4+0x10] ;  /* 0x0000100004a01984 */ /* 0x0002620000000c00 */
[C---:B------:R-:W-:Y:S01]  /*5eb0*/  ISETP.NE.AND P1, PT, R181.reuse, 0x4, PT ;  /* 0x00000004b500780c */ /* 0x040fe20003f25270 */
[----:B------:R-:W-:Y:S01]  /*5ec0*/  @!PT LDS RZ, [RZ] ;  /* 0x00000000fffff984 */ /* 0x000fe20000000800 */
[----:B------:R-:W-:Y:S01]  /*5ed0*/  @!PT LDS RZ, [RZ] ;  /* 0x00000000fffff984 */ /* 0x000fe20000000800 */
[----:B------:R-:W-:Y:S01]  /*5ee0*/  @!PT LDS RZ, [RZ] ;  /* 0x00000000fffff984 */ /* 0x000fe20000000800 */
[----:B------:R-:W-:Y:S01]  /*5ef0*/  @!PT LDS RZ, [RZ] ;  /* 0x00000000fffff984 */ /* 0x000fe20000000800 */
[----:B------:R5:W-:Y:S06]  /*5f00*/  MEMBAR.ALL.CTA ;  /* 0x0000000000007992 */ /* 0x000bec0000008000 */
[----:B-----5:R-:W5:Y:S01]  /*5f10*/  FENCE.VIEW.ASYNC.S ;  /* 0x00000000000073c6 */ /* 0x020f620000000000 */
[----:B------:R-:W-:Y:S02]  /*5f20*/  SEL R3, RZ, 0x1, P1 ;  /* 0x00000001ff037807 */ /* 0x000fe40000800000 */
[----:B------:R-:W-:Y:S02]  /*5f30*/  SEL R181, R181, RZ, P1 ;  /* 0x000000ffb5b57207 */ /* 0x000fe40000800000 */
[----:B------:R-:W-:Y:S01]  /*5f40*/  LOP3.LUT R180, R180, R3, RZ, 0x3c, !PT ;  /* 0x00000003b4b47212 */ /* 0x000fe200078e3cff */
[----:B-----5:R1:W-:Y:S06]  /*5f50*/  SYNCS.ARRIVE.TRANS64.RED.A1T0 RZ, [R0+URZ], RZ ;  /* 0x000000ff00ff79a7 */ /* 0x0203ec00081004ff */
.L_x_100:
[----:B------:R-:W-:Y:S05]  /*5f60*/  BSYNC B1 ;  /* 0x0000000000017941 */ /* 0x000fea0003800000 */
.L_x_99:
[----:B-1----:R-:W-:Y:S04]  /*5f70*/  SHF.R.U32.HI R0, RZ, 0x15, R80 ;  /* 0x00000015ff007819 */ /* 0x002fe80000011650 */
[----:B------:R-:W-:Y:S01]  /*5f80*/  LOP3.LUT P1, RZ, R0, 0x3, R173, 0x48, !PT ;  /* 0x0000000300ff7812 */ /* 0x000fe200078248ad */
[----:B------:R-:W-:Y:S01]  /*5f90*/  @!UPT UIADD3 URZ, UPT, UPT, URZ, URZ, URZ ;  /* 0x000000fffffff290 */ /* 0x000fe2000fffe0ff */
[----:B----4-:R-:W-:Y:S11]  /*5fa0*/  @P0 BRA `(.L_x_104) ;  /* 0x0000000000080947 */ /* 0x010ff60003800000 */
[----:B------:R-:W1:Y:S02]  /*5fb0*/  SYNCS.PHASECHK.TRANS64.TRYWAIT P0, [R193+URZ+0x150], R2 ;  /* 0x00015002c10075a7 */ /* 0x000e6400080011ff */
[----:B-1----:R-:W-:Y:S05]  /*5fc0*/  @!P0 BRA `(.L_x_105) ;  /* 0x0000006000c88947 */ /* 0x002fea0003800000 */
.L_x_104:
[----:B------:R-:W-:Y:S04]  /*5fd0*/  BSSY.RECONVERGENT B6, `(.L_x_106) ;  /* 0x0000012000067945 */ /* 0x000fe80003800200 */
[----:B------:R-:W-:Y:S05]  /*5fe0*/  @!P1 BRA `(.L_x_107) ;  /* 0x0000000000409947 */ /* 0x000fea0003800000 */
[----:B------:R-:W4:Y:S01]  /*5ff0*/  LDCU.64 UR8, c[0x4][0x78] ;  /* 0x01000f00ff0877ac */ /* 0x000f220008000a00 */
[----:B------:R-:W-:Y:S01]  /*6000*/  MOV R3, 0x0 ;  /* 0x0000000000037802 */ /* 0x000fe20000000f00 */
[----:B------:R-:W-:Y:S02]  /*6010*/  HFMA2 R12, -RZ, RZ, 0, 5.9604644775390625e-08 ;  /* 0x00000001ff0c7431 */ /* 0x000fe400000001ff */
[----:B------:R-:W-:Y:S02]  /*6020*/  IMAD.MOV.U32 R8, RZ, RZ, 0x192 ;  /* 0x00000192ff087424 */ /* 0x000fe400078e00ff */
[----:B------:R-:W-:Y:S01]  /*6030*/  IMAD.MOV.U32 R13, RZ, RZ, RZ ;  /* 0x000000ffff0d7224 */ /* 0x000fe200078e00ff */
[----:B------:R-:W5:Y:S01]  /*6040*/  LDCU.64 UR6, c[0x4][0x80] ;  /* 0x01001000ff0677ac */ /* 0x000f620008000a00 */
[----:B-1----:R-:W1:Y:S01]  /*6050*/  LDC.64 R2, c[0x4][R3] ;  /* 0x0100000003027b82 */ /* 0x002e620000000a00 */
[----:B------:R-:W2:Y:S01]  /*6060*/  LDCU.64 UR4, c[0x4][0x18] ;  /* 0x01000300ff0477ac */ /* 0x000ea20008000a00 */
[----:B----4-:R-:W-:Y:S01]  /*6070*/  MOV R5, UR9 ;  /* 0x0000000900057c02 */ /* 0x010fe20008000f00 */
[----:B------:R-:W-:Y:S01]  /*6080*/  IMAD.U32 R4, RZ, RZ, UR8 ;  /* 0x00000008ff047e24 */ /* 0x000fe2000f8e00ff */
[----:B-----5:R-:W-:Y:S01]  /*6090*/  MOV R7, UR7 ;  /* 0x0000000700077c02 */ /* 0x020fe20008000f00 */
[----:B------:R-:W-:Y:S01]  /*60a0*/  IMAD.U32 R6, RZ, RZ, UR6 ;  /* 0x00000006ff067e24 */ /* 0x000fe2000f8e00ff */
[----:B--2---:R-:W-:Y:S01]  /*60b0*/  MOV R11, UR5 ;  /* 0x00000005000b7c02 */ /* 0x004fe20008000f00 */
[----:B------:R-:W-:Y:S02]  /*60c0*/  IMAD.U32 R10, RZ, RZ, UR4 ;  /* 0x00000004ff0a7e24 */ /* 0x000fe4000f8e00ff */
[----:B------:R-:W-:Y:S07]  /*60d0*/  LEPC R20, `(.L_x_107) ;  /* 0x000000001014794e */ /* 0x000fee0000000000 */
[----:B-1-3--:R-:W-:Y:S05]  /*60e0*/  CALL.ABS.NOINC R2 ;  /* 0x0000000002007343 */ /* 0x00afea0003c00000 */
.L_x_107:
[----:B------:R-:W-:Y:S05]  /*60f0*/  BSYNC.RECONVERGENT B6 ;  /* 0x0000000000067941 */ /* 0x000fea0003800200 */
.L_x_106:
[-C--:B---3--:R-:W-:Y:S01]  /*6100*/  F2FP.F16.E5M2.UNPACK_B R83, R148.reuse ;  /* 0x00000094ff53723e */ /* 0x088fe200020004ff */
[----:B------:R-:W-:Y:S05]  /*6110*/  WARPSYNC.ALL ;  /* 0x0000000000007948 */ /* 0x000fea0003800000 */
[----:B------:R-:W-:Y:S01]  /*6120*/  R2UR UR4, R80 ;  /* 0x00000000500472ca */ /* 0x000fe200000e0000 */
[--C-:B------:R-:W-:Y:S01]  /*6130*/  HADD2.F32 R82, -RZ, R83.reuse.H0_H0 ;  /* 0x20000053ff527230 */ /* 0x100fe20000004100 */
[----:B------:R-:W-:Y:S01]  /*6140*/  F2FP.F16.E5M2.UNPACK_B R85, R148.H1 ;  /* 0x00000094ff55723e */ /* 0x000fe200030004ff */
[----:B------:R-:W-:Y:S01]  /*6150*/  HADD2.F32 R83, -RZ, R83.H1_H1 ;  /* 0x30000053ff537230 */ /* 0x000fe20000004100 */
[-C--:B------:R-:W-:Y:S01]  /*6160*/  F2FP.F16.E5M2.UNPACK_B R87, R149.reuse ;  /* 0x00000095ff57723e */ /* 0x080fe200020004ff */
[----:B------:R-:W-:Y:S01]  /*6170*/  BSSY.RECONVERGENT B0, `(.L_x_108) ;  /* 0x000011d000007945 */ /* 0x000fe20003800200 */
[----:B------:R-:W-:Y:S01]  /*6180*/  F2FP.F16.E5M2.UNPACK_B R89, R149.H1 ;  /* 0x00000095ff59723e */ /* 0x000fe200030004ff */
[----:B------:R-:W-:Y:S01]  /*6190*/  HADD2.F32 R84, -RZ, R85.H0_H0 ;  /* 0x20000055ff547230 */ /* 0x000fe20000004100 */
[-C--:B------:R-:W-:Y:S01]  /*61a0*/  F2FP.F16.E5M2.UNPACK_B R91, R150.reuse ;  /* 0x00000096ff5b723e */ /* 0x080fe200020004ff */
[----:B------:R-:W-:Y:S01]  /*61b0*/  HADD2.F32 R88, -RZ, R87.H1_H1 ;  /* 0x30000057ff587230 */ /* 0x000fe20000004100 */
[----:B------:R-:W-:Y:S01]  /*61c0*/  F2FP.F16.E5M2.UNPACK_B R93, R150.H1 ;  /* 0x00000096ff5d723e */ /* 0x000fe200030004ff */
[----:B------:R-:W-:Y:S01]  /*61d0*/  HADD2.F32 R86, -RZ, R85.H1_H1 ;  /* 0x30000055ff567230 */ /* 0x000fe20000004100 */
[-C--:B------:R-:W-:Y:S01]  /*61e0*/  F2FP.F16.E5M2.UNPACK_B R95, R151.reuse ;  /* 0x00000097ff5f723e */ /* 0x080fe200020004ff */
[----:B------:R-:W2:Y:S01]  /*61f0*/  LDTM.x64 R4, tmem[UR4] ;  /* 0x00000004000479ee */ /* 0x000ea20008340000 */
[----:B------:R-:W-:Y:S01]  /*6200*/  F2FP.F16.E5M2.UNPACK_B R97, R151.H1 ;  /* 0x00000097ff61723e */ /* 0x000fe200030004ff */
[----:B------:R-:W-:Y:S01]  /*6210*/  HADD2.F32 R85, -RZ, R87.H0_H0 ;  /* 0x20000057ff557230 */ /* 0x000fe20000004100 */
[-C--:B------:R-:W-:Y:S01]  /*6220*/  F2FP.F16.E5M2.UNPACK_B R99, R152.reuse ;  /* 0x00000098ff63723e */ /* 0x080fe200020004ff */
[----:B------:R-:W-:Y:S01]  /*6230*/  HADD2.F32 R87, -RZ, R89.H0_H0 ;  /* 0x20000059ff577230 */ /* 0x000fe20000004100 */
[----:B------:R-:W-:Y:S01]  /*6240*/  F2FP.F16.E5M2.UNPACK_B R101, R152.H1 ;  /* 0x00000098ff65723e */ /* 0x000fe200030004ff */
[----:B------:R-:W-:Y:S01]  /*6250*/  HADD2.F32 R92, -RZ, R91.H1_H1 ;  /* 0x3000005bff5c7230 */ /* 0x000fe20000004100 */
[----:B------:R-:W-:Y:S01]  /*6260*/  SHF.L.U32 R199, R176, 0x4, RZ ;  /* 0x00000004b0c77819 */ /* 0x000fe200000006ff */
[----:B------:R-:W-:Y:S01]  /*6270*/  HADD2.F32 R96, -RZ, R95.H1_H1 ;  /* 0x3000005fff607230 */ /* 0x000fe20000004100 */
[----:B------:R-:W-:Y:S01]  /*6280*/  SHF.L.U32 R207, R175, 0x4, RZ ;  /* 0x00000004afcf7819 */ /* 0x000fe200000006ff */
[----:B------:R-:W-:Y:S01]  /*6290*/  HADD2.F32 R100, -RZ, R99.H1_H1 ;  /* 0x30000063ff647230 */ /* 0x000fe20000004100 */
[----:B------:R-:W-:Y:S01]  /*62a0*/  IADD3 R192, PT, PT, R186, R199, RZ ;  /* 0x000000c7bac07210 */ /* 0x000fe20007ffe0ff */
[----:B------:R-:W-:Y:S01]  /*62b0*/  HADD2.F32 R90, -RZ, R89.H1_H1 ;  /* 0x30000059ff5a7230 */ /* 0x000fe20000004100 */
[----:B------:R-:W-:Y:S01]  /*62c0*/  SHF.L.U32 R205, R184, 0x4, RZ ;  /* 0x00000004b8cd7819 */ /* 0x000fe200000006ff */
[----:B------:R-:W-:Y:S01]  /*62d0*/  HADD2.F32 R89, -RZ, R91.H0_H0 ;  /* 0x2000005bff597230 */ /* 0x000fe20000004100 */
[-C--:B------:R-:W-:Y:S01]  /*62e0*/  F2FP.F16.E5M2.UNPACK_B R103, R153.reuse ;  /* 0x00000099ff67723e */ /* 0x080fe200020004ff */
[--C-:B------:R-:W-:Y:S01]  /*62f0*/  HADD2.F32 R91, -RZ, R93.reuse.H0_H0 ;  /* 0x2000005dff5b7230 */ /* 0x100fe20000004100 */
[----:B------:R-:W-:Y:S01]  /*6300*/  IADD3 R194, PT, PT, R205, R192, RZ ;  /* 0x000000c0cdc27210 */ /* 0x000fe20007ffe0ff */
[----:B------:R-:W-:Y:S01]  /*6310*/  HADD2.F32 R94, -RZ, R93.H1_H1 ;  /* 0x3000005dff5e7230 */ /* 0x000fe20000004100 */
[----:B------:R-:W-:Y:S01]  /*6320*/  F2FP.F16.E5M2.UNPACK_B R105, R153.H1 ;  /* 0x00000099ff69723e */ /* 0x000fe200030004ff */
[----:B------:R-:W-:Y:S01]  /*6330*/  HADD2.F32 R93, -RZ, R95.H0_H0 ;  /* 0x2000005fff5d7230 */ /* 0x000fe20000004100 */
[-C--:B------:R-:W-:Y:S01]  /*6340*/  F2FP.F16.E5M2.UNPACK_B R107, R154.reuse ;  /* 0x0000009aff6b723e */ /* 0x080fe200020004ff */
[----:B------:R-:W-:Y:S01]  /*6350*/  HADD2.F32 R104, -RZ, R103.H1_H1 ;  /* 0x30000067ff687230 */ /* 0x000fe20000004100 */
[----:B------:R-:W-:Y:S01]  /*6360*/  F2FP.F16.E5M2.UNPACK_B R109, R154.H1 ;  /* 0x0000009aff6d723e */ /* 0x000fe200030004ff */
[C---:B--2---:R-:W-:Y:S01]  /*6370*/  FMUL R0, R78.reuse, R4 ;  /* 0x000000044e007220 */ /* 0x044fe20000400000 */
[C---:B-1----:R-:W-:Y:S01]  /*6380*/  FMUL R2, R78.reuse, R5 ;  /* 0x000000054e027220 */ /* 0x042fe20000400000 */
[C---:B------:R-:W-:Y:S01]  /*6390*/  FMUL R4, R78.reuse, R8 ;  /* 0x000000084e047220 */ /* 0x040fe20000400000 */
[C---:B------:R-:W-:Y:S01]  /*63a0*/  FMUL R5, R78.reuse, R9 ;  /* 0x000000094e057220 */ /* 0x040fe20000400000 */
[C---:B------:R-:W-:Y:S01]  /*63b0*/  FFMA R0, R81.reuse, R82, R0 ;  /* 0x0000005251007223 */ /* 0x040fe20000000000 */
[C---:B------:R-:W-:Y:S01]  /*63c0*/  FFMA R2, R81.reuse, R83, R2 ;  /* 0x0000005351027223 */ /* 0x040fe20000000002 */
[C---:B------:R-:W-:Y:S01]  /*63d0*/  FMUL R8, R78.reuse, R12 ;  /* 0x0000000c4e087220 */ /* 0x040fe20000400000 */
[C---:B------:R-:W-:Y:S01]  /*63e0*/  FMUL R9, R78.reuse, R13 ;  /* 0x0000000d4e097220 */ /* 0x040fe20000400000 */
[C---:B------:R-:W-:Y:S01]  /*63f0*/  FMUL R12, R78.reuse, R16 ;  /* 0x000000104e0c7220 */ /* 0x040fe20000400000 */
[C---:B------:R-:W-:Y:S01]  /*6400*/  FMUL R13, R78.reuse, R17 ;  /* 0x000000114e0d7220 */ /* 0x040fe20000400000 */
[C---:B------:R-:W-:Y:S01]  /*6410*/  FMUL R16, R78.reuse, R20 ;  /* 0x000000144e107220 */ /* 0x040fe20000400000 */
[C---:B------:R-:W-:Y:S01]  /*6420*/  FMUL R17, R78.reuse, R21 ;  /* 0x000000154e117220 */ /* 0x040fe20000400000 */
[C---:B------:R-:W-:Y:S01]  /*6430*/  FMUL R20, R78.reuse, R24 ;  /* 0x000000184e147220 */ /* 0x040fe20000400000 */
[C---:B------:R-:W-:Y:S01]  /*6440*/  FMUL R21, R78.reuse, R25 ;  /* 0x000000194e157220 */ /* 0x040fe20000400000 */
[----:B------:R-:W-:Y:S02]  /*6450*/  HADD2.F32 R108, -RZ, R107.H1_H1 ;  /* 0x3000006bff6c7230 */ /* 0x000fe40000004100 */
[C---:B------:R-:W-:Y:S01]  /*6460*/  FMUL R24, R78.reuse, R28 ;  /* 0x0000001c4e187220 */ /* 0x040fe20000400000 */
[C---:B------:R-:W-:Y:S01]  /*6470*/  FMUL R25, R78.reuse, R29 ;  /* 0x0000001d4e197220 */ /* 0x040fe20000400000 */
[C---:B------:R-:W-:Y:S01]  /*6480*/  FMUL R28, R78.reuse, R32 ;  /* 0x000000204e1c7220 */ /* 0x040fe20000400000 */
[C---:B------:R-:W-:Y:S01]  /*6490*/  FMUL R29, R78.reuse, R33 ;  /* 0x000000214e1d7220 */ /* 0x040fe20000400000 */
[C---:B------:R-:W-:Y:S01]  /*64a0*/  FMUL R32, R78.reuse, R36 ;  /* 0x000000244e207220 */ /* 0x040fe20000400000 */
[----:B------:R-:W-:Y:S01]  /*64b0*/  F2FP.F16.E5M2.UNPACK_B R111, R155 ;  /* 0x0000009bff6f723e */ /* 0x000fe200020004ff */
[C---:B------:R-:W-:Y:S01]  /*64c0*/  FMUL R33, R78.reuse, R37 ;  /* 0x000000254e217220 */ /* 0x040fe20000400000 */
[C---:B------:R-:W-:Y:S01]  /*64d0*/  FMUL R36, R78.reuse, R40 ;  /* 0x000000284e247220 */ /* 0x040fe20000400000 */
[----:B------:R-:W-:Y:S01]  /*64e0*/  F2FP.F16.E5M2.UNPACK_B R113, R155.H1 ;  /* 0x0000009bff71723e */ /* 0x000fe200030004ff */
[C---:B------:R-:W-:Y:S01]  /*64f0*/  FMUL R37, R78.reuse, R41 ;  /* 0x000000294e257220 */ /* 0x040fe20000400000 */
[----:B------:R-:W-:Y:S02]  /*6500*/  HADD2.F32 R112, -RZ, R111.H1_H1 ;  /* 0x3000006fff707230 */ /* 0x000fe40000004100 */
        /* <DEDUP_REMOVED lines=26> */
[C---:B------:R-:W-:Y:S01]  /*66b0*/  FFMA R3, R81.reuse, R84, R3 ;  /* 0x0000005451037223 */ /* 0x040fe20000000003 */
[C---:B------:R-:W-:Y:S01]  /*66c0*/  FFMA R7, R81.reuse, R86, R7 ;  /* 0x0000005651077223 */ /* 0x040fe20000000007 */
[----:B------:R-:W-:Y:S01]  /*66d0*/  F2FP.F16.E5M2.UNPACK_B R131, R160 ;  /* 0x000000a0ff83723e */ /* 0x000fe200020004ff */
[C---:B------:R-:W-:Y:S01]  /*66e0*/  FFMA R4, R81.reuse, R85, R4 ;  /* 0x0000005551047223 */ /* 0x040fe20000000004 */
[C---:B------:R-:W-:Y:S01]  /*66f0*/  FFMA R5, R81.reuse, R88, R5 ;  /* 0x0000005851057223 */ /* 0x040fe20000000005 */
[----:B------:R-:W-:Y:S01]  /*6700*/  F2FP.F16.E5M2.UNPACK_B R133, R160.H1 ;  /* 0x000000a0ff85723e */ /* 0x000fe200030004ff */
[----:B------:R-:W-:Y:S01]  /*6710*/  FFMA R6, R81, R87, R6 ;  /* 0x0000005751067223 */ /* 0x000fe20000000006 */
[----:B------:R-:W-:Y:S01]  /*6720*/  F2FP.SATFINITE.E5M2.F32.PACK_AB_MERGE_C R195, R7, R3, RZ ;  /* 0x0000000307c3723e */ /* 0x000fe200048060ff */
[----:B------:R-:W-:Y:S02]  /*6730*/  HADD2.F32 R128, -RZ, R127.H1_H1 ;  /* 0x3000007fff807230 */ /* 0x000fe40000004100 */
[----:B------:R-:W-:Y:S01]  /*6740*/  FMUL R11, R78, R11 ;  /* 0x0000000b4e0b7220 */ /* 0x000fe20000400000 */
[----:B------:R-:W-:Y:S01]  /*6750*/  HADD2.F32 R132, -RZ, R131.H1_H1 ;  /* 0x30000083ff847230 */ /* 0x000fe20000004100 */
[----:B------:R-:W-:Y:S01]  /*6760*/  F2FP.SATFINITE.E5M2.F32.PACK_AB_MERGE_C R200, R2, R0, R195 ;  /* 0x0000000002c8723e */ /* 0x000fe200048060c3 */
[----:B------:R-:W-:Y:S01]  /*6770*/  FMUL R10, R78, R14 ;  /* 0x0000000e4e0a7220 */ /* 0x000fe20000400000 */
[----:B------:R-:W-:Y:S01]  /*6780*/  IADD3 R195, PT, PT, R186, R207, RZ ;  /* 0x000000cfbac37210 */ /* 0x000fe20007ffe0ff */
[C---:B------:R-:W-:Y:S01]  /*6790*/  FFMA R11, R81.reuse, R90, R11 ;  /* 0x0000005a510b7223 */ /* 0x040fe2000000000b */
[C---:B------:R-:W-:Y:S01]  /*67a0*/  FFMA R8, R81.reuse, R89, R8 ;  /* 0x0000005951087223 */ /* 0x040fe20000000008 */
[C---:B------:R-:W-:Y:S01]  /*67b0*/  FFMA R9, R81.reuse, R92, R9 ;  /* 0x0000005c51097223 */ /* 0x040fe20000000009 */
[--C-:B------:R-:W-:Y:S02]  /*67c0*/  HADD2.F32 R95, -RZ, R97.reuse.H0_H0 ;  /* 0x20000061ff5f7230 */ /* 0x100fe40000004100 */
[----:B------:R-:W-:Y:S01]  /*67d0*/  FFMA R10, R81, R91, R10 ;  /* 0x0000005b510a7223 */ /* 0x000fe2000000000a */
[----:B------:R-:W-:Y:S01]  /*67e0*/  F2FP.SATFINITE.E5M2.F32.PACK_AB_MERGE_C R201, R11, R6, RZ ;  /* 0x000000060bc9723e */ /* 0x000fe200048060ff */
[C---:B------:R-:W-:Y:S01]  /*67f0*/  FMUL R15, R78.reuse, R15 ;  /* 0x0000000f4e0f7220 */ /* 0x040fe20000400000 */
[----:B------:R-:W-:Y:S02]  /*6800*/  HADD2.F32 R98, -RZ, R97.H1_H1 ;  /* 0x30000061ff627230 */ /* 0x000fe40000004100 */
[C---:B------:R-:W-:Y:S01]  /*6810*/  FMUL R14, R78.reuse, R18 ;  /* 0x000000124e0e7220 */ /* 0x040fe20000400000 */
[----:B------:R-:W-:Y:S01]  /*6820*/  F2FP.SATFINITE.E5M2.F32.PACK_AB_MERGE_C R201, R5, R4, R201 ;  /* 0x0000000405c9723e */ /* 0x000fe200048060c9 */
[----:B------:R-:W-:Y:S02]  /*6830*/  HADD2.F32 R97, -RZ, R99.H0_H0 ;  /* 0x20000063ff617230 */ /* 0x000fe40000004100 */
[C---:B------:R-:W-:Y:S01]  /*6840*/  FFMA R15, R81.reuse, R94, R15 ;  /* 0x0000005e510f7223 */ /* 0x040fe2000000000f */
[C---:B------:R-:W-:Y:S01]  /*6850*/  FFMA R12, R81.reuse, R93, R12 ;  /* 0x0000005d510c7223 */ /* 0x040fe2000000000c */
[----:B------:R-:W-:Y:S01]  /*6860*/  FFMA R13, R81, R96, R13 ;  /* 0x00000060510d7223 */ /* 0x000fe2000000000d */
[----:B------:R-:W-:Y:S01]  /*6870*/  F2FP.F16.E5M2.UNPACK_B R135, R161 ;  /* 0x000000a1ff87723e */ /* 0x000fe200020004ff */
[--C-:B------:R-:W-:Y:S01]  /*6880*/  HADD2.F32 R99, -RZ, R101.reuse.H0_H0 ;  /* 0x20000065ff637230 */ /* 0x100fe20000004100 */
[----:B------:R-:W-:Y:S01]  /*6890*/  F2FP.SATFINITE.E5M2.F32.PACK_AB_MERGE_C R202, R15, R10, RZ ;  /* 0x0000000a0fca723e */ /* 0x000fe200048060ff */
[----:B------:R-:W-:Y:S01]  /*68a0*/  FFMA R14, R81, R95, R14 ;  /* 0x0000005f510e7223 */ /* 0x000fe2000000000e */
[C---:B------:R-:W-:Y:S01]  /*68b0*/  FMUL R19, R78.reuse, R19 ;  /* 0x000000134e137220 */ /* 0x040fe20000400000 */
[----:B------:R-:W-:Y:S01]  /*68c0*/  HADD2.F32 R102, -RZ, R101.H1_H1 ;  /* 0x30000065ff667230 */ /* 0x000fe20000004100 */
[----:B------:R-:W-:Y:S01]  /*68d0*/  F2FP.SATFINITE.E5M2.F32.PACK_AB_MERGE_C R202, R9, R8, R202 ;  /* 0x0000000809ca723e */ /* 0x000fe200048060ca */
[----:B------:R-:W-:Y:S02]  /*68e0*/  HADD2.F32 R101, -RZ, R103.H0_H0 ;  /* 0x20000067ff657230 */ /* 0x000fe40000004100 */
[C---:B------:R-:W-:Y:S01]  /*68f0*/  FFMA R19, R81.reuse, R98, R19 ;  /* 0x0000006251137223 */ /* 0x040fe20000000013 */
[C---:B------:R-:W-:Y:S01]  /*6900*/  FFMA R16, R81.reuse, R97, R16 ;  /* 0x0000006151107223 */ /* 0x040fe20000000010 */
[----:B------:R-:W-:Y:S01]  /*6910*/  FFMA R17, R81, R100, R17 ;  /* 0x0000006451117223 */ /* 0x000fe20000000011 */
[----:B------:R-:W-:Y:S02]  /*6920*/  HADD2.F32 R136, -RZ, R135.H1_H1 ;  /* 0x30000087ff887230 */ /* 0x000fe40000004100 */
[C---:B------:R-:W-:Y:S01]  /*6930*/  FMUL R18, R78.reuse, R22 ;  /* 0x000000164e127220 */ /* 0x040fe20000400000 */
[----:B------:R-:W-:Y:S01]  /*6940*/  F2FP.F16.E5M2.UNPACK_B R137, R161.H1 ;  /* 0x000000a1ff89723e */ /* 0x000fe200030004ff */
[C---:B------:R-:W-:Y:S01]  /*6950*/  FMUL R23, R78.reuse, R23 ;  /* 0x000000174e177220 */ /* 0x040fe20000400000 */
[--C-:B------:R-:W-:Y:S01]  /*6960*/  HADD2.F32 R103, -RZ, R105.reuse.H0_H0 ;  /* 0x20000069ff677230 */ /* 0x100fe20000004100 */
[----:B------:R-:W-:Y:S01]  /*6970*/  F2FP.SATFINITE.E5M2.F32.PACK_AB_MERGE_C R203, R19, R14, RZ ;  /* 0x0000000e13cb723e */ /* 0x000fe200048060ff */
[C---:B------:R-:W-:Y:S01]  /*6980*/  FFMA R18, R81.reuse, R99, R18 ;  /* 0x0000006351127223 */ /* 0x040fe20000000012 */
[C---:B------:R-:W-:Y:S01]  /*6990*/  FFMA R23, R81.reuse, R102, R23 ;  /* 0x0000006651177223 */ /* 0x040fe20000000017 */
[----:B------:R-:W-:Y:S01]  /*69a0*/  FFMA R20, R81, R101, R20 ;  /* 0x0000006551147223 */ /* 0x000fe20000000014 */
[----:B------:R-:W-:Y:S01]  /*69b0*/  F2FP.F16.E5M2.UNPACK_B R139, R162 ;  /* 0x000000a2ff8b723e */ /* 0x000fe200020004ff */
[----:B------:R-:W-:Y:S01]  /*69c0*/  HADD2.F32 R106, -RZ, R105.H1_H1 ;  /* 0x30000069ff6a7230 */ /* 0x000fe20000004100 */
[----:B------:R-:W-:Y:S01]  /*69d0*/  F2FP.SATFINITE.E5M2.F32.PACK_AB_MERGE_C R203, R13, R12, R203 ;  /* 0x0000000c0dcb723e */ /* 0x000fe200048060cb */
[----:B------:R-:W-:Y:S01]  /*69e0*/  FFMA R21, R81, R104, R21 ;  /* 0x0000006851157223 */ /* 0x000fe20000000015 */
[----:B------:R-:W-:Y:S01]  /*69f0*/  F2FP.SATFINITE.E5M2.F32.PACK_AB_MERGE_C R208, R23, R18, RZ ;  /* 0x0000001217d0723e */ /* 0x000fe200048060ff */
[----:B------:R-:W-:Y:S02]  /*6a00*/  HADD2.F32 R105, -RZ, R107.H0_H0 ;  /* 0x2000006bff697230 */ /* 0x000fe40000004100 */
[C---:B------:R-:W-:Y:S01]  /*6a10*/  FMUL R22, R78.reuse, R26 ;  /* 0x0000001a4e167220 */ /* 0x040fe20000400000 */
[----:B------:R1:W-:Y:S01]  /*6a20*/  STS.128 [R172+UR49+0x8200], R200 ;  /* 0x008200c8ac007988 */ /* 0x0003e20008000c31 */
[----:B------:R-:W-:Y:S01]  /*6a30*/  F2FP.SATFINITE.E5M2.F32.PACK_AB_MERGE_C R208, R17, R16, R208 ;  /* 0x0000001011d0723e */ /* 0x000fe200048060d0 */
[----:B------:R-:W-:Y:S02]  /*6a40*/  HADD2.F32 R140, -RZ, R139.H1_H1 ;  /* 0x3000008bff8c7230 */ /* 0x000fe40000004100 */
[C---:B------:R-:W-:Y:S01]  /*6a50*/  FFMA R22, R81.reuse, R103, R22 ;  /* 0x0000006751167223 */ /* 0x040fe20000000016 */
[C---:B------:R-:W-:Y:S01]  /*6a60*/  FMUL R27, R78.reuse, R27 ;  /* 0x0000001b4e1b7220 */ /* 0x040fe20000400000 */
[--C-:B------:R-:W-:Y:S02]  /*6a70*/  HADD2.F32 R107, -RZ, R109.reuse.H0_H0 ;  /* 0x2000006dff6b7230 */ /* 0x100fe40000004100 */
[C---:B------:R-:W-:Y:S01]  /*6a80*/  FMUL R26, R78.reuse, R30 ;  /* 0x0000001e4e1a7220 */ /* 0x040fe20000400000 */
[----:B------:R-:W-:Y:S02]  /*6a90*/  HADD2.F32 R110, -RZ, R109.H1_H1 ;  /* 0x3000006dff6e7230 */ /* 0x000fe40000004100 */
[C---:B------:R-:W-:Y:S01]  /*6aa0*/  FFMA R27, R81.reuse, R106, R27 ;  /* 0x0000006a511b7223 */ /* 0x040fe2000000001b */
[C---:B------:R-:W-:Y:S01]  /*6ab0*/  FFMA R24, R81.reuse, R105, R24 ;  /* 0x0000006951187223 */ /* 0x040fe20000000018 */
[----:B------:R-:W-:Y:S01]  /*6ac0*/  FFMA R25, R81, R108, R25 ;  /* 0x0000006c51197223 */ /* 0x000fe20000000019 */
[----:B------:R-:W-:Y:S01]  /*6ad0*/  F2FP.F16.E5M2.UNPACK_B R141, R162.H1 ;  /* 0x000000a2ff8d723e */ /* 0x000fe200030004ff */
[----:B------:R-:W-:Y:S01]  /*6ae0*/  HADD2.F32 R109, -RZ, R111.H0_H0 ;  /* 0x2000006fff6d7230 */ /* 0x000fe20000004100 */
[----:B------:R-:W-:Y:S01]  /*6af0*/  F2FP.SATFINITE.E5M2.F32.PACK_AB_MERGE_C R209, R27, R22, RZ ;  /* 0x000000161bd1723e */ /* 0x000fe200048060ff */
[----:B------:R-:W-:Y:S01]  /*6b00*/  FFMA R26, R81, R107, R26 ;  /* 0x0000006b511a7223 */ /* 0x000fe2000000001a */
[C---:B------:R-:W-:Y:S01]  /*6b10*/  FMUL R31, R78.reuse, R31 ;  /* 0x0000001f4e1f7220 */ /* 0x040fe20000400000 */
[--C-:B------:R-:W-:Y:S01]  /*6b20*/  HADD2.F32 R111, -RZ, R113.reuse.H0_H0 ;  /* 0x20000071ff6f7230 */ /* 0x100fe20000004100 */
[----:B------:R-:W-:Y:S01]  /*6b30*/  F2FP.SATFINITE.E5M2.F32.PACK_AB_MERGE_C R209, R21, R20, R209 ;  /* 0x0000001415d1723e */ /* 0x000fe200048060d1 */
[----:B------:R-:W-:Y:S02]  /*6b40*/  HADD2.F32 R114, -RZ, R113.H1_H1 ;  /* 0x30000071ff727230 */ /* 0x000fe40000004100 */
[C---:B------:R-:W-:Y:S01]  /*6b50*/  FFMA R31, R81.reuse, R110, R31 ;  /* 0x0000006e511f7223 */ /* 0x040fe2000000001f */
[C---:B------:R-:W-:Y:S01]  /*6b60*/  FFMA R28, R81.reuse, R109, R28 ;  /* 0x0000006d511c7223 */ /* 0x040fe2000000001c */
[----:B------:R-:W-:Y:S01]  /*6b70*/  FFMA R29, R81, R112, R29 ;  /* 0x00000070511d7223 */ /* 0x000fe2000000001d */
[----:B------:R-:W-:Y:S02]  /*6b80*/  HADD2.F32 R113, -RZ, R115.H0_H0 ;  /* 0x20000073ff717230 */ /* 0x000fe40000004100 */
[C---:B------:R-:W-:Y:S01]  /*6b90*/  FMUL R30, R78.reuse, R34 ;  /* 0x000000224e1e7220 */ /* 0x040fe20000400000 */
[----:B------:R-:W-:Y:S01]  /*6ba0*/  F2FP.F16.E5M2.UNPACK_B R143, R163 ;  /* 0x000000a3ff8f723e */ /* 0x000fe200020004ff */
[C---:B------:R-:W-:Y:S01]  /*6bb0*/  FMUL R35, R78.reuse, R35 ;  /* 0x000000234e237220 */ /* 0x040fe20000400000 */
[----:B------:R-:W-:Y:S01]  /*6bc0*/  HADD2.F32 R115, -RZ, R117.H0_H0 ;  /* 0x20000075ff737230 */ /* 0x000fe20000004100 */
[----:B------:R-:W-:Y:S01]  /*6bd0*/  F2FP.SATFINITE.E5M2.F32.PACK_AB_MERGE_C R210, R31, R26, RZ ;  /* 0x0000001a1fd2723e */ /* 0x000fe200048060ff */
[C---:B------:R-:W-:Y:S01]  /*6be0*/  FFMA R30, R81.reuse, R111, R30 ;  /* 0x0000006f511e7223 */ /* 0x040fe2000000001e */
[C---:B------:R-:W-:Y:S01]  /*6bf0*/  FFMA R35, R81.reuse, R114, R35 ;  /* 0x0000007251237223 */ /* 0x040fe20000000023 */
[C---:B------:R-:W-:Y:S01]  /*6c00*/  FFMA R32, R81.reuse, R113, R32 ;  /* 0x0000007151207223 */ /* 0x040fe20000000020 */
[----:B------:R-:W-:Y:S01]  /*6c10*/  F2FP.F16.E5M2.UNPACK_B R145, R163.H1 ;  /* 0x000000a3ff91723e */ /* 0x000fe200030004ff */
[----:B------:R-:W-:Y:S01]  /*6c20*/  FFMA R33, R81, R116, R33 ;  /* 0x0000007451217223 */ /* 0x000fe20000000021 */
[----:B------:R-:W-:Y:S01]  /*6c30*/  F2FP.SATFINITE.E5M2.F32.PACK_AB_MERGE_C R210, R25, R24, R210 ;  /* 0x0000001819d2723e */ /* 0x000fe200048060d2 */
[----:B------:R-:W-:Y:S01]  /*6c40*/  HADD2.F32 R144, -RZ, R143.H1_H1 ;  /* 0x3000008fff907230 */ /* 0x000fe20000004100 */
[----:B------:R-:W-:Y:S01]  /*6c50*/  F2FP.SATFINITE.E5M2.F32.PACK_AB_MERGE_C R211, R35, R30, RZ ;  /* 0x0000001e23d3723e */ /* 0x000fe200048060ff */
[----:B------:R-:W-:Y:S02]  /*6c60*/  HADD2.F32 R118, -RZ, R117.H1_H1 ;  /* 0x30000075ff767230 */ /* 0x000fe40000004100 */
[C---:B------:R-:W-:Y:S01]  /*6c70*/  FMUL R34, R78.reuse, R38 ;  /* 0x000000264e227220 */ /* 0x040fe20000400000 */
[----:B------:R-:W-:Y:S01]  /*6c80*/  HADD2.F32 R117, -RZ, R119.H0_H0 ;  /* 0x20000077ff757230 */ /* 0x000fe20000004100 */
[----:B------:R-:W-:Y:S01]  /*6c90*/  F2FP.SATFINITE.E5M2.F32.PACK_AB_MERGE_C R211, R29, R28, R211 ;  /* 0x0000001c1dd3723e */ /* 0x000fe200048060d3 */
[C---:B------:R-:W-:Y:S01]  /*6ca0*/  FMUL R39, R78.reuse, R39 ;  /* 0x000000274e277220 */ /* 0x040fe20000400000 */
[--C-:B------:R-:W-:Y:S02]  /*6cb0*/  HADD2.F32 R119, -RZ, R121.reuse.H0_H0 ;  /* 0x20000079ff777230 */ /* 0x100fe40000004100 */
[C---:B------:R-:W-:Y:S01]  /*6cc0*/  FFMA R34, R81.reuse, R115, R34 ;  /* 0x0000007351227223 */ /* 0x040fe20000000022 */
[----:B------:R-:W-:Y:S01]  /*6cd0*/  HADD2.F32 R122, -RZ, R121.H1_H1 ;  /* 0x30000079ff7a7230 */ /* 0x000fe20000004100 */
[----:B------:R1:W-:Y:S01]  /*6ce0*/  STS.128 [R192+0x8010], R208 ;  /* 0x008010d0c0007388 */ /* 0x0003e20000000c00 */
[----:B------:R-:W-:Y:S02]  /*6cf0*/  HADD2.F32 R121, -RZ, R123.H0_H0 ;  /* 0x2000007bff797230 */ /* 0x000fe40000004100 */
[C---:B------:R-:W-:Y:S01]  /*6d00*/  FFMA R39, R81.reuse, R118, R39 ;  /* 0x0000007651277223 */ /* 0x040fe20000000027 */
[C---:B------:R-:W-:Y:S01]  /*6d10*/  FFMA R36, R81.reuse, R117, R36 ;  /* 0x0000007551247223 */ /* 0x040fe20000000024 */
[----:B------:R-:W-:Y:S01]  /*6d20*/  FFMA R37, R81, R120, R37 ;  /* 0x0000007851257223 */ /* 0x000fe20000000025 */
[C---:B------:R-:W-:Y:S01]  /*6d30*/  FMUL R38, R78.reuse, R42 ;  /* 0x0000002a4e267220 */ /* 0x040fe20000400000 */
[----:B------:R-:W-:Y:S01]  /*6d40*/  ISETP.NE.AND P0, PT, R189, RZ, PT ;  /* 0x000000ffbd00720c */ /* 0x000fe20003f05270 */
[C---:B------:R-:W-:Y:S01]  /*6d50*/  FMUL R43, R78.reuse, R43 ;  /* 0x0000002b4e2b7220 */ /* 0x040fe20000400000 */
[--C-:B------:R-:W-:Y:S01]  /*6d60*/  HADD2.F32 R123, -RZ, R125.reuse.H0_H0 ;  /* 0x2000007dff7b7230 */ /* 0x100fe20000004100 */
[----:B------:R-:W-:Y:S01]  /*6d70*/  F2FP.SATFINITE.E5M2.F32.PACK_AB_MERGE_C R212, R39, R34, RZ ;  /* 0x0000002227d4723e */ /* 0x000fe200048060ff */
[C---:B------:R-:W-:Y:S01]  /*6d80*/  FFMA R38, R81.reuse, R119, R38 ;  /* 0x0000007751267223 */ /* 0x040fe20000000026 */
[C---:B------:R-:W-:Y:S01]  /*6d90*/  FFMA R43, R81.reuse, R122, R43 ;  /* 0x0000007a512b7223 */ /* 0x040fe2000000002b */
[----:B------:R-:W-:Y:S01]  /*6da0*/  FFMA R40, R81, R121, R40 ;  /* 0x0000007951287223 */ /* 0x000fe20000000028 */
[----:B------:R-:W-:Y:S01]  /*6db0*/  F2FP.SATFINITE.E5M2.F32.PACK_AB_MERGE_C R212, R33, R32, R212 ;  /* 0x0000002021d4723e */ /* 0x000fe200048060d4 */
[----:B------:R-:W-:Y:S01]  /*6dc0*/  FFMA R41, R81, R124, R41 ;  /* 0x0000007c51297223 */ /* 0x000fe20000000029 */
[----:B------:R-:W-:Y:S01]  /*6dd0*/  HADD2.F32 R126, -RZ, R125.H1_H1 ;  /* 0x3000007dff7e7230 */ /* 0x000fe20000004100 */
[----:B------:R-:W-:Y:S01]  /*6de0*/  F2FP.SATFINITE.E5M2.F32.PACK_AB_MERGE_C R213, R43, R38, RZ ;  /* 0x000000262bd5723e */ /* 0x000fe200048060ff */
[----:B------:R-:W-:Y:S02]  /*6df0*/  HADD2.F32 R125, -RZ, R127.H0_H0 ;  /* 0x2000007fff7d7230 */ /* 0x000fe40000004100 */
[C---:B------:R-:W-:Y:S01]  /*6e00*/  FMUL R42, R78.reuse, R46 ;  /* 0x0000002e4e2a7220 */ /* 0x040fe20000400000 */
[----:B------:R-:W-:Y:S01]  /*6e10*/  FMUL R47, R78, R47 ;  /* 0x0000002f4e2f7220 */ /* 0x000fe20000400000 */
[--C-:B------:R-:W-:Y:S01]  /*6e20*/  HADD2.F32 R127, -RZ, R129.reuse.H0_H0 ;  /* 0x20000081ff7f7230 */ /* 0x100fe20000004100 */
[----:B------:R-:W-:Y:S01]  /*6e30*/  F2FP.SATFINITE.E5M2.F32.PACK_AB_MERGE_C R213, R37, R36, R213 ;  /* 0x0000002425d5723e */ /* 0x000fe200048060d5 */
[C---:B------:R-:W-:Y:S01]  /*6e40*/  FFMA R42, R81.reuse, R123, R42 ;  /* 0x0000007b512a7223 */ /* 0x040fe2000000002a */
[C---:B------:R-:W-:Y:S01]  /*6e50*/  FFMA R47, R81.reuse, R126, R47 ;  /* 0x0000007e512f7223 */ /* 0x040fe2000000002f */
[C---:B------:R-:W-:Y:S01]  /*6e60*/  FFMA R44, R81.reuse, R125, R44 ;  /* 0x0000007d512c7223 */ /* 0x040fe2000000002c */
[----:B------:R-:W-:Y:S01]  /*6e70*/  ISETP.NE.AND P6, PT, R198, RZ, PT ;  /* 0x000000ffc600720c */ /* 0x000fe20003fc5270 */
[----:B------:R-:W-:Y:S01]  /*6e80*/  FFMA R45, R81, R128, R45 ;  /* 0x00000080512d7223 */ /* 0x000fe2000000002d */
[----:B------:R-:W-:Y:S01]  /*6e90*/  HADD2.F32 R130, -RZ, R129.H1_H1 ;  /* 0x30000081ff827230 */ /* 0x000fe20000004100 */
[----:B------:R-:W-:Y:S01]  /*6ea0*/  F2FP.SATFINITE.E5M2.F32.PACK_AB_MERGE_C R214, R47, R42, RZ ;  /* 0x0000002a2fd6723e */ /* 0x000fe200048060ff */
[----:B------:R-:W-:Y:S02]  /*6eb0*/  HADD2.F32 R129, -RZ, R131.H0_H0 ;  /* 0x20000083ff817230 */ /* 0x000fe40000004100 */
[C---:B------:R-:W-:Y:S01]  /*6ec0*/  FMUL R46, R78.reuse, R50 ;  /* 0x000000324e2e7220 */ /* 0x040fe20000400000 */
[C---:B------:R-:W-:Y:S01]  /*6ed0*/  FMUL R51, R78.reuse, R51 ;  /* 0x000000334e337220 */ /* 0x040fe20000400000 */
[--C-:B------:R-:W-:Y:S02]  /*6ee0*/  HADD2.F32 R131, -RZ, R133.reuse.H0_H0 ;  /* 0x20000085ff837230 */ /* 0x100fe40000004100 */
[C---:B------:R-:W-:Y:S01]  /*6ef0*/  FMUL R50, R78.reuse, R54 ;  /* 0x000000364e327220 */ /* 0x040fe20000400000 */
[C---:B------:R-:W-:Y:S01]  /*6f00*/  FFMA R46, R81.reuse, R127, R46 ;  /* 0x0000007f512e7223 */ /* 0x040fe2000000002e */
[----:B------:R-:W-:Y:S02]  /*6f10*/  HADD2.F32 R134, -RZ, R133.H1_H1 ;  /* 0x30000085ff867230 */ /* 0x000fe40000004100 */
[C---:B------:R-:W-:Y:S01]  /*6f20*/  FFMA R51, R81.reuse, R130, R51 ;  /* 0x0000008251337223 */ /* 0x040fe20000000033 */
[----:B------:R-:W-:Y:S02]  /*6f30*/  HADD2.F32 R133, -RZ, R135.H0_H0 ;  /* 0x20000087ff857230 */ /* 0x000fe40000004100 */
[C---:B------:R-:W-:Y:S01]  /*6f40*/  FMUL R55, R78.reuse, R55 ;  /* 0x000000374e377220 */ /* 0x040fe20000400000 */
[C---:B------:R-:W-:Y:S01]  /*6f50*/  FFMA R48, R81.reuse, R129, R48 ;  /* 0x0000008151307223 */ /* 0x040fe20000000030 */
[C---:B------:R-:W-:Y:S01]  /*6f60*/  FFMA R49, R81.reuse, R132, R49 ;  /* 0x0000008451317223 */ /* 0x040fe20000000031 */
[--C-:B------:R-:W-:Y:S02]  /*6f70*/  HADD2.F32 R135, -RZ, R137.reuse.H0_H0 ;  /* 0x20000089ff877230 */ /* 0x100fe40000004100 */
[C---:B------:R-:W-:Y:S01]  /*6f80*/  FFMA R50, R81.reuse, R131, R50 ;  /* 0x0000008351327223 */ /* 0x040fe20000000032 */
[----:B------:R-:W-:Y:S02]  /*6f90*/  HADD2.F32 R138, -RZ, R137.H1_H1 ;  /* 0x30000089ff8a7230 */ /* 0x000fe40000004100 */
[C---:B------:R-:W-:Y:S01]  /*6fa0*/  FMUL R54, R78.reuse, R58 ;  /* 0x0000003a4e367220 */ /* 0x040fe20000400000 */
[----:B------:R-:W-:Y:S02]  /*6fb0*/  HADD2.F32 R137, -RZ, R139.H0_H0 ;  /* 0x2000008bff897230 */ /* 0x000fe40000004100 */
[C---:B------:R-:W-:Y:S01]  /*6fc0*/  FFMA R55, R81.reuse, R134, R55 ;  /* 0x0000008651377223 */ /* 0x040fe20000000037 */
        /* <DEDUP_REMOVED lines=16> */
[----:B------:R-:W-:Y:S01]  /*70d0*/  FFMA R63, R81, R142, R63 ;  /* 0x0000008e513f7223 */ /* 0x000fe2000000003f */
[----:B------:R-:W-:Y:S01]  /*70e0*/  FMUL R67, R78, R67 ;  /* 0x000000434e437220 */ /* 0x000fe20000400000 */
[----:B------:R-:W-:Y:S01]  /*70f0*/  F2FP.SATFINITE.E5M2.F32.PACK_AB_MERGE_C R215, R51, R46, RZ ;  /* 0x0000002e33d7723e */ /* 0x000fe200048060ff */
[C---:B------:R-:W-:Y:S01]  /*7100*/  FFMA R60, R81.reuse, R141, R60 ;  /* 0x0000008d513c7223 */ /* 0x040fe2000000003c */
[C---:B------:R-:W-:Y:S01]  /*7110*/  FFMA R61, R81.reuse, R144, R61 ;  /* 0x00000090513d7223 */ /* 0x040fe2000000003d */
[C---:B------:R-:W-:Y:S01]  /*7120*/  FFMA R62, R81.reuse, R143, R62 ;  /* 0x0000008f513e7223 */ /* 0x040fe2000000003e */
[----:B------:R-:W-:Y:S01]  /*7130*/  FFMA R67, R81, R146, R67 ;  /* 0x0000009251437223 */ /* 0x000fe20000000043 */
[----:B------:R-:W-:Y:S02]  /*7140*/  F2FP.SATFINITE.E5M2.F32.PACK_AB_MERGE_C R214, R41, R40, R214 ;  /* 0x0000002829d6723e */ /* 0x000fe400048060d6 */
[----:B------:R-:W-:Y:S02]  /*7150*/  F2FP.SATFINITE.E5M2.F32.PACK_AB_MERGE_C R215, R45, R44, R215 ;  /* 0x0000002c2dd7723e */ /* 0x000fe400048060d7 */
[----:B------:R-:W-:Y:S02]  /*7160*/  F2FP.SATFINITE.E5M2.F32.PACK_AB_MERGE_C R216, R55, R50, RZ ;  /* 0x0000003237d8723e */ /* 0x000fe400048060ff */
[----:B------:R-:W-:Y:S01]  /*7170*/  F2FP.SATFINITE.E5M2.F32.PACK_AB_MERGE_C R217, R59, R54, RZ ;  /* 0x000000363bd9723e */ /* 0x000fe200048060ff */
[----:B------:R1:W-:Y:S01]  /*7180*/  STS.128 [R195+0x8020], R212 ;  /* 0x008020d4c3007388 */ /* 0x0003e20000000c00 */
[----:B------:R-:W-:Y:S02]  /*7190*/  F2FP.SATFINITE.E5M2.F32.PACK_AB_MERGE_C R218, R63, R58, RZ ;  /* 0x0000003a3fda723e */ /* 0x000fe400048060ff */
[----:B------:R-:W-:Y:S02]  /*71a0*/  F2FP.SATFINITE.E5M2.F32.PACK_AB_MERGE_C R219, R67, R62, RZ ;  /* 0x0000003e43db723e */ /* 0x000fe400048060ff */
[----:B------:R-:W-:Y:S02]  /*71b0*/  F2FP.SATFINITE.E5M2.F32.PACK_AB_MERGE_C R216, R49, R48, R216 ;  /* 0x0000003031d8723e */ /* 0x000fe400048060d8 */
[----:B------:R-:W-:Y:S02]  /*71c0*/  F2FP.SATFINITE.E5M2.F32.PACK_AB_MERGE_C R217, R53, R52, R217 ;  /* 0x0000003435d9723e */ /* 0x000fe400048060d9 */
[----:B------:R-:W-:Y:S02]  /*71d0*/  F2FP.SATFINITE.E5M2.F32.PACK_AB_MERGE_C R218, R57, R56, R218 ;  /* 0x0000003839da723e */ /* 0x000fe400048060da */
[----:B------:R-:W-:Y:S02]  /*71e0*/  F2FP.SATFINITE.E5M2.F32.PACK_AB_MERGE_C R219, R61, R60, R219 ;  /* 0x0000003c3ddb723e */ /* 0x000fe400048060db */
[----:B------:R-:W-:Y:S02]  /*71f0*/  LEA R204, R181, UR49, 0x3 ;  /* 0x00000031b5cc7c11 */ /* 0x000fe4000f8e18ff */
[----:B------:R-:W-:Y:S01]  /*7200*/  @P6 SHF.L.U32 R221, R180, 0x1f, RZ ;  /* 0x0000001fb4dd6819 */ /* 0x000fe200000006ff */
[----:B------:R1:W-:Y:S01]  /*7210*/  STS.128 [R194+0x8010], R216 ;  /* 0x008010d8c2007388 */ /* 0x0003e20000000c00 */
[----:B------:R-:W-:Y:S01]  /*7220*/  @!PT LDS RZ, [RZ] ;  /* 0x00000000fffff984 */ /* 0x000fe20000000800 */
[----:B------:R-:W-:Y:S01]  /*7230*/  @!PT LDS RZ, [RZ] ;  /* 0x00000000fffff984 */ /* 0x000fe20000000800 */
[----:B------:R-:W-:Y:S01]  /*7240*/  @!PT LDS RZ, [RZ] ;  /* 0x00000000fffff984 */ /* 0x000fe20000000800 */
[----:B------:R-:W-:Y:S01]  /*7250*/  @!PT LDS RZ, [RZ] ;  /* 0x00000000fffff984 */ /* 0x000fe20000000800 */
[----:B------:R2:W-:Y:S07]  /*7260*/  MEMBAR.ALL.CTA ;  /* 0x0000000000007992 */ /* 0x0005ee0000008000 */
[----:B--2---:R-:W2:Y:S02]  /*7270*/  FENCE.VIEW.ASYNC.S ;  /* 0x00000000000073c6 */ /* 0x004ea40000000000 */
[----:B--2---:R-:W-:Y:S06]  /*7280*/  BAR.SYNC.DEFER_BLOCKING 0x1, 0x80 ;  /* 0x0042000000007b1d */ /* 0x004fec0000010000 */
[----:B------:R-:W-:Y:S05]  /*7290*/  @P0 BRA `(.L_x_109) ;  /* 0x0000000000280947 */ /* 0x000fea0003800000 */
[----:B------:R-:W-:Y:S02]  /*72a0*/  UIADD3 UR4, UPT, UPT, UR49, 0x8200, URZ ;  /* 0x0000820031047890 */ /* 0x000fe4000fffe0ff */
[----:B------:R-:W-:Y:S01]  /*72b0*/  UIADD3 UR6, UP0, UPT, UR52, 0x680, URZ ;  /* 0x0000068034067890 */ /* 0x000fe2000ff1e0ff */
[----:B------:R-:W-:Y:S03]  /*72c0*/  UMOV UR43, UR36 ;  /* 0x00000024002b7c82 */ /* 0x000fe60008000000 */
[----:B------:R-:W-:Y:S01]  /*72d0*/  MOV R188, UR4 ;  /* 0x0000000400bc7c02 */ /* 0x000fe20008000f00 */
[----:B------:R-:W-:Y:S03]  /*72e0*/  UIADD3.X UR7, UPT, UPT, URZ, UR53, URZ, UP0, !UPT ;  /* 0x00000035ff077290 */ /* 0x000fe600087fe4ff */
[----:B------:R-:W-:Y:S11]  /*72f0*/  R2UR UR40, R188 ;  /* 0x00000000bc2872ca */ /* 0x000ff600000e0000 */
[----:B------:R-:W-:Y:S02]  /*7300*/  @!UPT UIADD3 URZ, UPT, UPT, URZ, URZ, URZ ;  /* 0x000000fffffff290 */ /* 0x000fe4000fffe0ff */
[----:B------:R2:W-:Y:S01]  /*7310*/  UTMASTG.3D [UR40], [UR6] ;  /* 0x00000028060073b5 */ /* 0x0005e20008010000 */
[----:B------:R0:W-:Y:S01]  /*7320*/  UTMACMDFLUSH ;  /* 0x00000000000079b7 */ /* 0x0001e20000000000 */
[----:B--2---:R-:W-:Y:S04]  /*7330*/  DEPBAR.LE SB0, 0x1 ;  /* 0x000080400000791a */ /* 0x004fe80000000000 */
.L_x_109:
[----:B------:R-:W-:Y:S05]  /*7340*/  BSYNC.RECONVERGENT B0 ;  /* 0x0000000000007941 */ /* 0x000fea0003800200 */
.L_x_108:
[----:B------:R-:W-:Y:S06]  /*7350*/  BAR.SYNC.DEFER_BLOCKING 0x1, 0x80 ;  /* 0x0042000000007b1d */ /* 0x000fec0000010000 */
[----:B------:R-:W2:Y:S01]  /*7360*/  @P6 SYNCS.PHASECHK.TRANS64.TRYWAIT P0, [R204+URZ+0xe0], R221 ;  /* 0x0000e0ddcc0065a7 */ /* 0x000ea200080011ff */
[----:B------:R-:W-:Y:S01]  /*7370*/  BSSY B1, `(.L_x_110) ;  /* 0x0000023000017945 */ /* 0x000fe20003800000 */
[----:B--2---:R-:W-:Y:S03]  /*7380*/  @P6 SEL R196, RZ, 0x1, !P0 ;  /* 0x00000001ffc46807 */ /* 0x004fe60004000000 */
[----:B------:R-:W-:Y:S05]  /*7390*/  @!P6 BRA `(.L_x_111) ;  /* 0x000000000080e947 */ /* 0x000fea0003800000 */
[----:B------:R-:W-:Y:S01]  /*73a0*/  ISETP.NE.AND P1, PT, R197, RZ, PT ;  /* 0x000000ffc500720c */ /* 0x000fe20003f25270 */
[----:B------:R-:W-:Y:S01]  /*73b0*/  BSSY B0, `(.L_x_112) ;  /* 0x000000a000007945 */ /* 0x000fe20003800000 */
[----:B------:R-:W-:Y:S11]  /*73c0*/  ISETP.NE.AND P0, PT, R196, RZ, PT ;  /* 0x000000ffc400720c */ /* 0x000ff60003f05270 */
[----:B------:R-:W-:Y:S04]  /*73d0*/  @P1 IMAD R0, R181, 0x2000, R186 ;  /* 0x00002000b5001824 */ /* 0x000fe800078e02ba */
[C---:B------:R-:W-:Y:S01]  /*73e0*/  @P1 IMAD.IADD R6, R0.reuse, 0x1, R199 ;  /* 0x0000000100061824 */ /* 0x040fe200078e02c7 */
[----:B------:R-:W-:Y:S03]  /*73f0*/  @P1 IADD3 R4, PT, PT, R0, R207, RZ ;  /* 0x000000cf00041210 */ /* 0x000fe60007ffe0ff */
[----:B------:R-:W-:Y:S01]  /*7400*/  @P1 IMAD.IADD R2, R205, 0x1, R6 ;  /* 0x00000001cd021824 */ /* 0x000fe200078e0206 */
[----:B------:R-:W-:Y:S06]  /*7410*/  @P0 BRA `(.L_x_113) ;  /* 0x00000000000c0947 */ /* 0x000fec0003800000 */
[----:B------:R-:W-:Y:S04]  /*7420*/  SHF.L.U32 R3, R180, 0x1f, RZ ;  /* 0x0000001fb4037819 */ /* 0x000fe800000006ff */
[----:B------:R-:W2:Y:S02]  /*7430*/  SYNCS.PHASECHK.TRANS64.TRYWAIT P0, [R204+URZ+0xe0], R3 ;  /* 0x0000e003cc0075a7 */ /* 0x000ea400080011ff */
[----:B--2---:R-:W-:Y:S05]  /*7440*/  @!P0 BRA `(.L_x_114) ;  /* 0x0000004c00bc8947 */ /* 0x004fea0003800000 */
.L_x_113:
[----:B------:R-:W-:Y:S05]  /*7450*/  BSYNC B0 ;  /* 0x0000000000007941 */ /* 0x000fea0003800000 */
.L_x_112:
[----:B------:R-:W-:Y:S01]  /*7460*/  ISETP.NE.AND P0, PT, R197, RZ, PT ;  /* 0x000000ffc500720c */ /* 0x000fe20003f05270 */
[----:B--2---:R-:W-:Y:S02]  /*7470*/  VIADD R204, R204, 0x100 ;  /* 0x00000100cccc7836 */ /* 0x004fe40000000000 */
[----:B------:R-:W-:Y:S02]  /*7480*/  IMAD.U32 R3, RZ, RZ, UR37 ;  /* 0x00000025ff037e24 */ /* 0x000fe4000f8e00ff */
[----:B------:R-:W-:Y:S03]  /*7490*/  VIADD R181, R181, 0x1 ;  /* 0x00000001b5b57836 */ /* 0x000fe60000000000 */
[----:B------:R-:W-:Y:S05]  /*74a0*/  PRMT R3, R3, 0x654, R204 ;  /* 0x0000065403037816 */ /* 0x000fea00000000cc */
[----:B------:R2:W3:Y:S04]  /*74b0*/  @P0 LDS.128 R148, [R0] ;  /* 0x0000000000940984 */ /* 0x0004e80000000c00 */
[----:B------:R2:W4:Y:S04]  /*74c0*/  @P0 LDS.128 R156, [R4+0x20] ;  /* 0x00002000049c0984 */ /* 0x0005280000000c00 */
        /* <DEDUP_REMOVED lines=9> */
[----:B------:R-:W-:Y:S01]  /*7560*/  SEL R181, R181, RZ, P0 ;  /* 0x000000ffb5b57207 */ /* 0x000fe20000000000 */
[----:B-----5:R5:W-:Y:S02]  /*7570*/  SYNCS.ARRIVE.TRANS64.RED.A1T0 RZ, [R3+URZ], RZ ;  /* 0x000000ff03ff79a7 */ /* 0x020be400081004ff */
[----:B-----5:R-:W-:Y:S04]  /*7580*/  SEL R3, RZ, 0x1, P0 ;  /* 0x00000001ff037807 */ /* 0x020fe80000000000 */
[----:B--234-:R-:W-:Y:S02]  /*7590*/  LOP3.LUT R180, R180, R3, RZ, 0x3c, !PT ;  /* 0x00000003b4b47212 */ /* 0x01cfe400078e3cff */
.L_x_111:
[----:B------:R-:W-:Y:S05]  /*75a0*/  BSYNC B1 ;  /* 0x0000000000017941 */ /* 0x000fea0003800000 */
.L_x_110:
[----:B------:R-:W-:Y:S01]  /*75b0*/  VIADD R0, R80, 0x40 ;  /* 0x0000004050007836 */ /* 0x000fe20000000000 */
[----:B------:R-:W-:Y:S04]  /*75c0*/  BSSY.RECONVERGENT B6, `(.L_x_115) ;  /* 0x0000015000067945 */ /* 0x000fe80003800200 */
[----:B------:R-:W-:Y:S04]  /*75d0*/  SHF.R.U32.HI R0, RZ, 0x15, R0 ;  /* 0x00000015ff007819 */ /* 0x000fe80000011600 */
[----:B------:R-:W-:Y:S11]  /*75e0*/  LOP3.LUT P0, RZ, R0, 0x3, R173, 0x48, !PT ;  /* 0x0000000300ff7812 */ /* 0x000ff600078048ad */
[----:B------:R-:W-:Y:S02]  /*75f0*/  @!UPT UIADD3 URZ, UPT, UPT, URZ, URZ, URZ ;  /* 0x000000fffffff290 */ /* 0x000fe4000fffe0ff */
[----:B------:R-:W-:Y:S05]  /*7600*/  @!P0 BRA `(.L_x_116) ;  /* 0x0000000000408947 */ /* 0x000fea0003800000 */
[----:B------:R-:W2:Y:S01]  /*7610*/  LDCU.64 UR8, c[0x4][0x78] ;  /* 0x01000f00ff0877ac */ /* 0x000ea20008000a00 */
[----:B------:R-:W-:Y:S01]  /*7620*/  MOV R3, 0x0 ;  /* 0x0000000000037802 */ /* 0x000fe20000000f00 */
[----:B------:R-:W-:Y:S02]  /*7630*/  HFMA2 R12, -RZ, RZ, 0, 5.9604644775390625e-08 ;  /* 0x00000001ff0c7431 */ /* 0x000fe400000001ff */
[----:B------:R-:W-:Y:S02]  /*7640*/  IMAD.MOV.U32 R8, RZ, RZ, 0x192 ;  /* 0x00000192ff087424 */ /* 0x000fe400078e00ff */
[----:B------:R-:W-:Y:S01]  /*7650*/  IMAD.MOV.U32 R13, RZ, RZ, RZ ;  /* 0x000000ffff0d7224 */ /* 0x000fe200078e00ff */
[----:B------:R-:W3:Y:S01]  /*7660*/  LDCU.64 UR6, c[0x4][0x80] ;  /* 0x01001000ff0677ac */ /* 0x000ee20008000a00 */
[----:B------:R-:W4:Y:S01]  /*7670*/  LDC.64 R2, c[0x4][R3] ;  /* 0x0100000003027b82 */ /* 0x000f220000000a00 */
[----:B------:R-:W5:Y:S01]  /*7680*/  LDCU.64 UR4, c[0x4][0x18] ;  /* 0x01000300ff0477ac */ /* 0x000f620008000a00 */
[----:B--2---:R-:W-:Y:S01]  /*7690*/  MOV R5, UR9 ;  /* 0x0000000900057c02 */ /* 0x004fe20008000f00 */
[----:B------:R-:W-:Y:S01]  /*76a0*/  IMAD.U32 R4, RZ, RZ, UR8 ;  /* 0x00000008ff047e24 */ /* 0x000fe2000f8e00ff */
[----:B---3--:R-:W-:Y:S01]  /*76b0*/  MOV R7, UR7 ;  /* 0x0000000700077c02 */ /* 0x008fe20008000f00 */
[----:B------:R-:W-:Y:S01]  /*76c0*/  IMAD.U32 R6, RZ, RZ, UR6 ;  /* 0x00000006ff067e24 */ /* 0x000fe2000f8e00ff */
[----:B-----5:R-:W-:Y:S01]  /*76d0*/  MOV R11, UR5 ;  /* 0x00000005000b7c02 */ /* 0x020fe20008000f00 */
[----:B------:R-:W-:Y:S02]  /*76e0*/  IMAD.U32 R10, RZ, RZ, UR4 ;  /* 0x00000004ff0a7e24 */ /* 0x000fe4000f8e00ff */
[----:B------:R-:W-:Y:S07]  /*76f0*/  LEPC R20, `(.L_x_116) ;  /* 0x000000001014794e */ /* 0x000fee0000000000 */
[----:B-1--4-:R-:W-:Y:S05]  /*7700*/  CALL.ABS.NOINC R2 ;  /* 0x0000000002007343 */ /* 0x012fea0003c00000 */
.L_x_116:
[----:B------:R-:W-:Y:S05]  /*7710*/  BSYNC.RECONVERGENT B6 ;  /* 0x0000000000067941 */ /* 0x000fea0003800200 */
.L_x_115:
[----:B------:R-:W-:Y:S01]  /*7720*/  F2FP.F16.E5M2.UNPACK_B R4, R149 ;  /* 0x00000095ff04723e */ /* 0x000fe200020004ff */
[----:B------:R-:W-:Y:S05]  /*7730*/  WARPSYNC.ALL ;  /* 0x0000000000007948 */ /* 0x000fea0003800000 */
[----:B------:R-:W-:Y:S01]  /*7740*/  R2UR UR4, R80 ;  /* 0x00000000500472ca */ /* 0x000fe200000e0000 */
[--C-:B------:R-:W-:Y:S01]  /*7750*/  HADD2.F32 R88, -RZ, R4.reuse.H0_H0 ;  /* 0x20000004ff587230 */ /* 0x100fe20000004100 */
[-C--:B------:R-:W-:Y:S01]  /*7760*/  F2FP.F16.E5M2.UNPACK_B R0, R148.reuse ;  /* 0x00000094ff00723e */ /* 0x080fe200020004ff */
[----:B------:R-:W-:Y:S01]  /*7770*/  HADD2.F32 R83, -RZ, R4.H1_H1 ;  /* 0x30000004ff537230 */ /* 0x000fe20000004100 */
[----:B------:R-:W-:Y:S01]  /*7780*/  F2FP.F16.E5M2.UNPACK_B R4, R151 ;  /* 0x00000097ff04723e */ /* 0x000fe200020004ff */
[----:B------:R-:W-:Y:S01]  /*7790*/  BSSY.RECONVERGENT B0, `(.L_x_117) ;  /* 0x0000116000007945 */ /* 0x000fe20003800200 */
[----:B------:R-:W-:Y:S01]  /*77a0*/  F2FP.F16.E5M2.UNPACK_B R3, R148.H1 ;  /* 0x00000094ff03723e */ /* 0x000fe200030004ff */
[--C-:B------:R-:W-:Y:S01]  /*77b0*/  HADD2.F32 R2, -RZ, R0.reuse.H0_H0 ;  /* 0x20000000ff027230 */ /* 0x100fe20000004100 */
[----:B-1----:R-:W-:Y:S01]  /*77c0*/  F2FP.F16.E5M2.UNPACK_B R135, R162 ;  /* 0x000000a2ff87723e */ /* 0x002fe200020004ff */
[----:B------:R-:W-:Y:S01]  /*77d0*/  HADD2.F32 R82, -RZ, R0.H1_H1 ;  /* 0x30000000ff527230 */ /* 0x000fe20000004100 */
[----:B------:R-:W-:Y:S01]  /*77e0*/  F2FP.F16.E5M2.UNPACK_B R0, R149.H1 ;  /* 0x00000095ff00723e */ /* 0x000fe200030004ff */
[--C-:B------:R-:W-:Y:S01]  /*77f0*/  HADD2.F32 R84, -RZ, R3.reuse.H0_H0 ;  /* 0x20000003ff547230 */ /* 0x100fe20000004100 */
[----:B------:R-:W-:Y:S01]  /*7800*/  F2FP.F16.E5M2.UNPACK_B R125, R159.H1 ;  /* 0x0000009fff7d723e */ /* 0x000fe200030004ff */
[----:B------:R-:W-:Y:S01]  /*7810*/  HADD2.F32 R86, -RZ, R3.H1_H1 ;  /* 0x30000003ff567230 */ /* 0x000fe20000004100 */
[-C--:B------:R-:W-:Y:S01]  /*7820*/  F2FP.F16.E5M2.UNPACK_B R3, R150.reuse ;  /* 0x00000096ff03723e */ /* 0x080fe200020004ff */
[--C-:B------:R-:W-:Y:S01]  /*7830*/  HADD2.F32 R90, -RZ, R0.reuse.H0_H0 ;  /* 0x20000000ff5a7230 */ /* 0x100fe20000004100 */
[----:B------:R-:W-:Y:S01]  /*7840*/  ISETP.NE.AND P0, PT, R189, RZ, PT ;  /* 0x000000ffbd00720c */ /* 0x000fe20003f05270 */
[----:B------:R-:W-:Y:S01]  /*7850*/  HADD2.F32 R85, -RZ, R0.H1_H1 ;  /* 0x30000000ff557230 */ /* 0x000fe20000004100 */
[----:B------:R-:W-:Y:S01]  /*7860*/  F2FP.F16.E5M2.UNPACK_B R0, R150.H1 ;  /* 0x00000096ff00723e */ /* 0x000fe200030004ff */
[--C-:B------:R-:W-:Y:S01]  /*7870*/  HADD2.F32 R92, -RZ, R3.reuse.H0_H0 ;  /* 0x20000003ff5c7230 */ /* 0x100fe20000004100 */
[----:B------:R-:W-:Y:S01]  /*7880*/  ISETP.NE.AND P6, PT, R198, RZ, PT ;  /* 0x000000ffc600720c */ /* 0x000fe20003fc5270 */
[----:B------:R-:W-:Y:S01]  /*7890*/  HADD2.F32 R87, -RZ, R3.H1_H1 ;  /* 0x30000003ff577230 */ /* 0x000fe20000004100 */
[----:B------:R-:W-:Y:S01]  /*78a0*/  F2FP.F16.E5M2.UNPACK_B R3, R151.H1 ;  /* 0x00000097ff03723e */ /* 0x000fe200030004ff */
[--C-:B------:R-:W-:Y:S02]  /*78b0*/  HADD2.F32 R94, -RZ, R0.reuse.H0_H0 ;  /* 0x20000000ff5e7230 */ /* 0x100fe40000004100 */
[----:B------:R-:W-:Y:S01]  /*78c0*/  HADD2.F32 R89, -RZ, R0.H1_H1 ;  /* 0x30000000ff597230 */ /* 0x000fe20000004100 */
[-C--:B------:R-:W-:Y:S01]  /*78d0*/  F2FP.F16.E5M2.UNPACK_B R0, R152.reuse ;  /* 0x00000098ff00723e */ /* 0x080fe200020004ff */
[--C-:B------:R-:W-:Y:S02]  /*78e0*/  HADD2.F32 R96, -RZ, R4.reuse.H0_H0 ;  /* 0x20000004ff607230 */ /* 0x100fe40000004100 */
[----:B------:R-:W-:Y:S01]  /*78f0*/  HADD2.F32 R91, -RZ, R4.H1_H1 ;  /* 0x30000004ff5b7230 */ /* 0x000fe20000004100 */
[-C--:B------:R-:W-:Y:S01]  /*7900*/  F2FP.F16.E5M2.UNPACK_B R4, R153.reuse ;  /* 0x00000099ff04723e */ /* 0x080fe200020004ff */
[--C-:B------:R-:W-:Y:S02]  /*7910*/  HADD2.F32 R100, -RZ, R0.reuse.H0_H0 ;  /* 0x20000000ff647230 */ /* 0x100fe40000004100 */
[----:B------:R-:W-:Y:S01]  /*7920*/  HADD2.F32 R95, -RZ, R0.H1_H1 ;  /* 0x30000000ff5f7230 */ /* 0x000fe20000004100 */
[----:B------:R-:W-:Y:S01]  /*7930*/  F2FP.F16.E5M2.UNPACK_B R0, R153.H1 ;  /* 0x00000099ff00723e */ /* 0x000fe200030004ff */
[--C-:B------:R-:W-:Y:S02]  /*7940*/  HADD2.F32 R98, -RZ, R3.reuse.H0_H0 ;  /* 0x20000003ff627230 */ /* 0x100fe40000004100 */
[----:B------:R-:W-:Y:S01]  /*7950*/  HADD2.F32 R93, -RZ, R3.H1_H1 ;  /* 0x30000003ff5d7230 */ /* 0x000fe20000004100 */
[----:B------:R-:W-:Y:S01]  /*7960*/  F2FP.F16.E5M2.UNPACK_B R3, R152.H1 ;  /* 0x00000098ff03723e */ /* 0x000fe200030004ff */
[--C-:B------:R-:W-:Y:S02]  /*7970*/  HADD2.F32 R106, -RZ, R0.reuse.H0_H0 ;  /* 0x20000000ff6a7230 */ /* 0x100fe40000004100 */
[----:B------:R-:W-:Y:S01]  /*7980*/  HADD2.F32 R101, -RZ, R0.H1_H1 ;  /* 0x30000000ff657230 */ /* 0x000fe20000004100 */
[-C--:B------:R-:W-:Y:S01]  /*7990*/  F2FP.F16.E5M2.UNPACK_B R0, R154.reuse.H1 ;  /* 0x0000009aff00723e */ /* 0x080fe200030004ff */
[--C-:B------:R-:W-:Y:S02]  /*79a0*/  HADD2.F32 R104, -RZ, R4.reuse.H0_H0 ;  /* 0x20000004ff687230 */ /* 0x100fe40000004100 */
[----:B------:R-:W-:Y:S01]  /*79b0*/  HADD2.F32 R99, -RZ, R4.H1_H1 ;  /* 0x30000004ff637230 */ /* 0x000fe20000004100 */
[----:B------:R-:W-:Y:S01]  /*79c0*/  F2FP.F16.E5M2.UNPACK_B R4, R155 ;  /* 0x0000009bff04723e */ /* 0x000fe200020004ff */
[--C-:B------:R-:W-:Y:S02]  /*79d0*/  HADD2.F32 R102, -RZ, R3.reuse.H0_H0 ;  /* 0x20000003ff667230 */ /* 0x100fe40000004100 */
[----:B------:R-:W-:Y:S01]  /*79e0*/  HADD2.F32 R97, -RZ, R3.H1_H1 ;  /* 0x30000003ff617230 */ /* 0x000fe20000004100 */
[----:B------:R-:W-:Y:S01]  /*79f0*/  F2FP.F16.E5M2.UNPACK_B R3, R154 ;  /* 0x0000009aff03723e */ /* 0x000fe200020004ff */
[--C-:B------:R-:W-:Y:S02]  /*7a00*/  HADD2.F32 R110, -RZ, R0.reuse.H0_H0 ;  /* 0x20000000ff6e7230 */ /* 0x100fe40000004100 */
[----:B------:R-:W-:Y:S01]  /*7a10*/  HADD2.F32 R105, -RZ, R0.H1_H1 ;  /* 0x30000000ff697230 */ /* 0x000fe20000004100 */
[-C--:B------:R-:W-:Y:S01]  /*7a20*/  F2FP.F16.E5M2.UNPACK_B R0, R156.reuse ;  /* 0x0000009cff00723e */ /* 0x080fe200020004ff */
[--C-:B------:R-:W-:Y:S02]  /*7a30*/  HADD2.F32 R112, -RZ, R4.reuse.H0_H0 ;  /* 0x20000004ff707230 */ /* 0x100fe40000004100 */
[----:B------:R-:W-:Y:S01]  /*7a40*/  HADD2.F32 R107, -RZ, R4.H1_H1 ;  /* 0x30000004ff6b7230 */ /* 0x000fe20000004100 */
[----:B------:R-:W-:Y:S01]  /*7a50*/  F2FP.F16.E5M2.UNPACK_B R4, R157 ;  /* 0x0000009dff04723e */ /* 0x000fe200020004ff */
[--C-:B------:R-:W-:Y:S02]  /*7a60*/  HADD2.F32 R108, -RZ, R3.reuse.H0_H0 ;  /* 0x20000003ff6c7230 */ /* 0x100fe40000004100 */
[----:B------:R-:W-:Y:S01]  /*7a70*/  HADD2.F32 R103, -RZ, R3.H1_H1 ;  /* 0x30000003ff677230 */ /* 0x000fe20000004100 */
[----:B------:R-:W-:Y:S01]  /*7a80*/  F2FP.F16.E5M2.UNPACK_B R3, R155.H1 ;  /* 0x0000009bff03723e */ /* 0x000fe200030004ff */
[--C-:B------:R-:W-:Y:S02]  /*7a90*/  HADD2.F32 R116, -RZ, R0.reuse.H0_H0 ;  /* 0x20000000ff747230 */ /* 0x100fe40000004100 */
[----:B------:R-:W-:Y:S01]  /*7aa0*/  HADD2.F32 R111, -RZ, R0.H1_H1 ;  /* 0x30000000ff6f7230 */ /* 0x000fe20000004100 */
[----:B------:R-:W-:Y:S01]  /*7ab0*/  F2FP.F16.E5M2.UNPACK_B R0, R156.H1 ;  /* 0x0000009cff00723e */ /* 0x000fe200030004ff */
[--C-:B------:R-:W-:Y:S02]  /*7ac0*/  HADD2.F32 R120, -RZ, R4.reuse.H0_H0 ;  /* 0x20000004ff787230 */ /* 0x100fe40000004100 */
[----:B------:R-:W-:Y:S02]  /*7ad0*/  HADD2.F32 R115, -RZ, R4.H1_H1 ;  /* 0x30000004ff737230 */ /* 0x000fe40000004100 */
[--C-:B------:R-:W-:Y:S01]  /*7ae0*/  HADD2.F32 R114, -RZ, R3.reuse.H0_H0 ;  /* 0x20000003ff727230 */ /* 0x100fe20000004100 */
[----:B------:R-:W1:Y:S01]  /*7af0*/  LDTM.x64 R4, tmem[UR4+0x40] ;  /* 0x00004004000479ee */ /* 0x000e620008340000 */
[----:B------:R-:W-:Y:S01]  /*7b00*/  HADD2.F32 R109, -RZ, R3.H1_H1 ;  /* 0x30000003ff6d7230 */ /* 0x000fe20000004100 */
[----:B------:R-:W-:Y:S01]  /*7b10*/  F2FP.F16.E5M2.UNPACK_B R3, R157.H1 ;  /* 0x0000009dff03723e */ /* 0x000fe200030004ff */
        /* <DEDUP_REMOVED lines=14> */
[----:B------:R-:W-:Y:S01]  /*7c00*/  F2FP.F16.E5M2.UNPACK_B R0, R160.H1 ;  /* 0x000000a0ff00723e */ /* 0x000fe200030004ff */
[--C-:B------:R-:W-:Y:S02]  /*7c10*/  HADD2.F32 R132, -RZ, R3.reuse.H0_H0 ;  /* 0x20000003ff847230 */ /* 0x100fe40000004100 */
[C---:B-1----:R-:W-:Y:S01]  /*7c20*/  FMUL R7, R78.reuse, R7 ;  /* 0x000000074e077220 */ /* 0x042fe20000400000 */
        /* <DEDUP_REMOVED lines=10> */
[C---:B------:R-:W-:Y:S01]  /*7cd0*/  FMUL R0, R78.reuse, R4 ;  /* 0x000000044e007220 */ /* 0x040fe20000400000 */
[--C-:B------:R-:W-:Y:S01]  /*7ce0*/  HADD2.F32 R140, -RZ, R135.reuse.H0_H0 ;  /* 0x20000087ff8c7230 */ /* 0x100fe20000004100 */
[----:B------:R-:W-:Y:S01]  /*7cf0*/  F2FP.F16.E5M2.UNPACK_B R4, R163 ;  /* 0x000000a3ff04723e */ /* 0x000fe200020004ff */
[----:B------:R-:W-:Y:S02]  /*7d00*/  HADD2.F32 R135, -RZ, R135.H1_H1 ;  /* 0x30000087ff877230 */ /* 0x000fe40000004100 */
[C---:B------:R-:W-:Y:S01]  /*7d10*/  FFMA R0, R81.reuse, R2, R0 ;  /* 0x0000000251007223 */ /* 0x040fe20000000000 */
[C---:B------:R-:W-:Y:S01]  /*7d20*/  FMUL R2, R78.reuse, R5 ;  /* 0x000000054e027220 */ /* 0x040fe20000400000 */
[--C-:B------:R-:W-:Y:S01]  /*7d30*/  HADD2.F32 R142, -RZ, R3.reuse.H0_H0 ;  /* 0x20000003ff8e7230 */ /* 0x100fe20000004100 */
[----:B------:R-:W-:Y:S01]  /*7d40*/  F2FP.F16.E5M2.UNPACK_B R5, R163.H1 ;  /* 0x000000a3ff05723e */ /* 0x000fe200030004ff */
[----:B------:R-:W-:Y:S02]  /*7d50*/  HADD2.F32 R137, -RZ, R3.H1_H1 ;  /* 0x30000003ff897230 */ /* 0x000fe40000004100 */
[C---:B------:R-:W-:Y:S01]  /*7d60*/  FFMA R2, R81.reuse, R82, R2 ;  /* 0x0000005251027223 */ /* 0x040fe20000000002 */
[--C-:B------:R-:W-:Y:S02]  /*7d70*/  HADD2.F32 R82, -RZ, R4.reuse.H0_H0 ;  /* 0x20000004ff527230 */ /* 0x100fe40000004100 */
[C---:B------:R-:W-:Y:S01]  /*7d80*/  FMUL R3, R78.reuse, R6 ;  /* 0x000000064e037220 */ /* 0x040fe20000400000 */
[----:B------:R-:W-:Y:S02]  /*7d90*/  HADD2.F32 R139, -RZ, R4.H1_H1 ;  /* 0x30000004ff8b7230 */ /* 0x000fe40000004100 */
[C---:B------:R-:W-:Y:S01]  /*7da0*/  FMUL R4, R78.reuse, R9 ;  /* 0x000000094e047220 */ /* 0x040fe20000400000 */
[--C-:B------:R-:W-:Y:S02]  /*7db0*/  HADD2.F32 R141, -RZ, R5.reuse.H1_H1 ;  /* 0x30000005ff8d7230 */ /* 0x100fe40000004100 */
[C---:B------:R-:W-:Y:S01]  /*7dc0*/  FFMA R3, R81.reuse, R84, R3 ;  /* 0x0000005451037223 */ /* 0x040fe20000000003 */
[----:B------:R-:W-:Y:S01]  /*7dd0*/  FFMA R7, R81, R86, R7 ;  /* 0x0000005651077223 */ /* 0x000fe20000000007 */
[----:B------:R-:W-:Y:S02]  /*7de0*/  HADD2.F32 R84, -RZ, R5.H0_H0 ;  /* 0x20000005ff547230 */ /* 0x000fe40000004100 */
[C---:B------:R-:W-:Y:S01]  /*7df0*/  FMUL R5, R78.reuse, R10 ;  /* 0x0000000a4e057220 */ /* 0x040fe20000400000 */
[C---:B------:R-:W-:Y:S01]  /*7e00*/  FMUL R6, R78.reuse, R11 ;  /* 0x0000000b4e067220 */ /* 0x040fe20000400000 */
[C---:B------:R-:W-:Y:S01]  /*7e10*/  FMUL R11, R78.reuse, R16 ;  /* 0x000000104e0b7220 */ /* 0x040fe20000400000 */
[----:B------:R-:W-:Y:S01]  /*7e20*/  F2FP.SATFINITE.E5M2.F32.PACK_AB_MERGE_C R143, R7, R3, RZ ;  /* 0x00000003078f723e */ /* 0x000fe200048060ff */
[C---:B------:R-:W-:Y:S01]  /*7e30*/  FMUL R3, R78.reuse, R8 ;  /* 0x000000084e037220 */ /* 0x040fe20000400000 */
[C---:B------:R-:W-:Y:S01]  /*7e40*/  FMUL R7, R78.reuse, R12 ;  /* 0x0000000c4e077220 */ /* 0x040fe20000400000 */
[C---:B------:R-:W-:Y:S01]  /*7e50*/  FMUL R8, R78.reuse, R13 ;  /* 0x0000000d4e087220 */ /* 0x040fe20000400000 */
[C---:B------:R-:W-:Y:S01]  /*7e60*/  FMUL R12, R78.reuse, R17 ;  /* 0x000000114e0c7220 */ /* 0x040fe20000400000 */
[C---:B------:R-:W-:Y:S01]  /*7e70*/  FFMA R3, R81.reuse, R88, R3 ;  /* 0x0000005851037223 */ /* 0x040fe20000000003 */
[C---:B------:R-:W-:Y:S01]  /*7e80*/  FFMA R4, R81.reuse, R83, R4 ;  /* 0x0000005351047223 */ /* 0x040fe20000000004 */
[C---:B------:R-:W-:Y:S01]  /*7e90*/  FFMA R5, R81.reuse, R90, R5 ;  /* 0x0000005a51057223 */ /* 0x040fe20000000005 */
[C---:B------:R-:W-:Y:S01]  /*7ea0*/  FFMA R6, R81.reuse, R85, R6 ;  /* 0x0000005551067223 */ /* 0x040fe20000000006 */
[C---:B------:R-:W-:Y:S01]  /*7eb0*/  FFMA R7, R81.reuse, R92, R7 ;  /* 0x0000005c51077223 */ /* 0x040fe20000000007 */
[C---:B------:R-:W-:Y:S01]  /*7ec0*/  FFMA R8, R81.reuse, R87, R8 ;  /* 0x0000005751087223 */ /* 0x040fe20000000008 */
[C---:B------:R-:W-:Y:S01]  /*7ed0*/  FMUL R16, R78.reuse, R21 ;  /* 0x000000154e107220 */ /* 0x040fe20000400000 */
[----:B------:R-:W-:Y:S01]  /*7ee0*/  FMUL R9, R78, R14 ;  /* 0x0000000e4e097220 */ /* 0x000fe20000400000 */
[----:B------:R-:W-:Y:S01]  /*7ef0*/  F2FP.SATFINITE.E5M2.F32.PACK_AB_MERGE_C R5, R6, R5, RZ ;  /* 0x000000050605723e */ /* 0x000fe200048060ff */
[C---:B------:R-:W-:Y:S01]  /*7f00*/  FMUL R10, R78.reuse, R15 ;  /* 0x0000000f4e0a7220 */ /* 0x040fe20000400000 */
[C---:B------:R-:W-:Y:S01]  /*7f10*/  FMUL R15, R78.reuse, R20 ;  /* 0x000000144e0f7220 */ /* 0x040fe20000400000 */
[C---:B------:R-:W-:Y:S01]  /*7f20*/  FFMA R9, R81.reuse, R94, R9 ;  /* 0x0000005e51097223 */ /* 0x040fe20000000009 */
[C---:B------:R-:W-:Y:S01]  /*7f30*/  FMUL R20, R78.reuse, R25 ;  /* 0x000000194e147220 */ /* 0x040fe20000400000 */
[C---:B------:R-:W-:Y:S01]  /*7f40*/  FFMA R10, R81.reuse, R89, R10 ;  /* 0x00000059510a7223 */ /* 0x040fe2000000000a */
[C---:B------:R-:W-:Y:S01]  /*7f50*/  FFMA R11, R81.reuse, R96, R11 ;  /* 0x00000060510b7223 */ /* 0x040fe2000000000b */
[C---:B------:R-:W-:Y:S01]  /*7f60*/  FFMA R12, R81.reuse, R91, R12 ;  /* 0x0000005b510c7223 */ /* 0x040fe2000000000c */
[C---:B------:R-:W-:Y:S01]  /*7f70*/  FMUL R13, R78.reuse, R18 ;  /* 0x000000124e0d7220 */ /* 0x040fe20000400000 */
[----:B------:R-:W-:Y:S01]  /*7f80*/  FMUL R14, R78, R19 ;  /* 0x000000134e0e7220 */ /* 0x000fe20000400000 */
[----:B------:R-:W-:Y:S01]  /*7f90*/  F2FP.SATFINITE.E5M2.F32.PACK_AB_MERGE_C R9, R10, R9, RZ ;  /* 0x000000090a09723e */ /* 0x000fe200048060ff */
[C---:B------:R-:W-:Y:S01]  /*7fa0*/  FMUL R19, R78.reuse, R24 ;  /* 0x000000184e137220 */ /* 0x040fe20000400000 */
        /* <DEDUP_REMOVED lines=17> */
[----:B------:R-:W-:Y:S01]  /*80c0*/  FMUL R27, R78, R32 ;  /* 0x000000204e1b7220 */ /* 0x000fe20000400000 */
[C---:B------:R-:W-:Y:S01]  /*80d0*/  FFMA R21, R81.reuse, R106, R21 ;  /* 0x0000006a51157223 */ /* 0x040fe20000000015 */
[C---:B------:R-:W-:Y:S01]  /*80e0*/  FFMA R22, R81.reuse, R101, R22 ;  /* 0x0000006551167223 */ /* 0x040fe20000000016 */
[----:B------:R-:W-:Y:S01]  /*80f0*/  F2FP.SATFINITE.E5M2.F32.PACK_AB_MERGE_C R16, R16, R15, R17 ;  /* 0x0000000f1010723e */ /* 0x000fe20004806011 */
[C---:B------:R-:W-:Y:S01]  /*8100*/  FFMA R23, R81.reuse, R108, R23 ;  /* 0x0000006c51177223 */ /* 0x040fe20000000017 */
[C---:B------:R-:W-:Y:S01]  /*8110*/  FFMA R24, R81.reuse, R103, R24 ;  /* 0x0000006751187223 */ /* 0x040fe20000000018 */
[----:B------:R-:W-:Y:S01]  /*8120*/  FMUL R32, R78, R37 ;  /* 0x000000254e207220 */ /* 0x000fe20000400000 */
[----:B------:R-:W-:Y:S01]  /*8130*/  F2FP.SATFINITE.E5M2.F32.PACK_AB_MERGE_C R21, R22, R21, RZ ;  /* 0x000000151615723e */ /* 0x000fe200048060ff */
[C---:B------:R-:W-:Y:S01]  /*8140*/  FMUL R25, R78.reuse, R30 ;  /* 0x0000001e4e197220 */ /* 0x040fe20000400000 */
[C---:B------:R-:W-:Y:S01]  /*8150*/  FMUL R26, R78.reuse, R31 ;  /* 0x0000001f4e1a7220 */ /* 0x040fe20000400000 */
[----:B------:R-:W-:Y:S01]  /*8160*/  FMUL R31, R78, R36 ;  /* 0x000000244e1f7220 */ /* 0x000fe20000400000 */
[----:B------:R-:W-:Y:S01]  /*8170*/  F2FP.SATFINITE.E5M2.F32.PACK_AB_MERGE_C R17, R20, R19, R21 ;  /* 0x000000131411723e */ /* 0x000fe20004806015 */
        /* <DEDUP_REMOVED lines=8> */
[----:B------:R-:W-:Y:S01]  /*8200*/  FMUL R35, R78, R40 ;  /* 0x000000284e237220 */ /* 0x000fe20000400000 */
[C---:B------:R-:W-:Y:S01]  /*8210*/  FFMA R29, R81.reuse, R114, R29 ;  /* 0x00000072511d7223 */ /* 0x040fe2000000001d */
[----:B------:R-:W-:Y:S01]  /*8220*/  F2FP.SATFINITE.E5M2.F32.PACK_AB_MERGE_C R18, R24, R23, R18 ;  /* 0x000000171812723e */ /* 0x000fe20004806012 */
        /* <DEDUP_REMOVED lines=22> */
[C---:B------:R-:W-:Y:S01]  /*8390*/  FMUL R41, R78.reuse, R46 ;  /* 0x0000002e4e297220 */ /* 0x040fe20000400000 */
[C---:B------:R-:W-:Y:S01]  /*83a0*/  FMUL R42, R78.reuse, R47 ;  /* 0x0000002f4e2a7220 */ /* 0x040fe20000400000 */
[C---:B------:R-:W-:Y:S01]  /*83b0*/  FFMA R40, R81.reuse, R119, R40 ;  /* 0x0000007751287223 */ /* 0x040fe20000000028 */
[--C-:B------:R-:W-:Y:S02]  /*83c0*/  HADD2.F32 R130, -RZ, R125.reuse.H0_H0 ;  /* 0x2000007dff827230 */ /* 0x100fe40000004100 */
[C---:B------:R-:W-:Y:S01]  /*83d0*/  FFMA R41, R81.reuse, R126, R41 ;  /* 0x0000007e51297223 */ /* 0x040fe20000000029 */
[----:B------:R-:W-:Y:S02]  /*83e0*/  HADD2.F32 R125, -RZ, R125.H1_H1 ;  /* 0x3000007dff7d7230 */ /* 0x000fe40000004100 */
[C---:B------:R-:W-:Y:S01]  /*83f0*/  FMUL R45, R78.reuse, R50 ;  /* 0x000000324e2d7220 */ /* 0x040fe20000400000 */
[C---:B------:R-:W-:Y:S01]  /*8400*/  FFMA R42, R81.reuse, R121, R42 ;  /* 0x00000079512a7223 */ /* 0x040fe2000000002a */
[C---:B------:R-:W-:Y:S01]  /*8410*/  FMUL R46, R78.reuse, R51 ;  /* 0x000000334e2e7220 */ /* 0x040fe20000400000 */
[C---:B------:R-:W-:Y:S01]  /*8420*/  FFMA R43, R81.reuse, R128, R43 ;  /* 0x00000080512b7223 */ /* 0x040fe2000000002b */
[C---:B------:R-:W-:Y:S01]  /*8430*/  FMUL R47, R78.reuse, R52 ;  /* 0x000000344e2f7220 */ /* 0x040fe20000400000 */
        /* <DEDUP_REMOVED lines=10> */
[C---:B------:R-:W-:Y:S01]  /*84e0*/  FFMA R45, R81.reuse, R130, R45 ;  /* 0x00000082512d7223 */ /* 0x040fe2000000002d */
[C---:B------:R-:W-:Y:S01]  /*84f0*/  FMUL R59, R78.reuse, R64 ;  /* 0x000000404e3b7220 */ /* 0x040fe20000400000 */
[C---:B------:R-:W-:Y:S01]  /*8500*/  FMUL R60, R78.reuse, R65 ;  /* 0x000000414e3c7220 */ /* 0x040fe20000400000 */
[C---:B------:R-:W-:Y:S01]  /*8510*/  FMUL R61, R78.reuse, R66 ;  /* 0x000000424e3d7220 */ /* 0x040fe20000400000 */
[----:B------:R-:W-:Y:S01]  /*8520*/  FMUL R62, R78, R67 ;  /* 0x000000434e3e7220 */ /* 0x000fe20000400000 */
[C---:B------:R-:W-:Y:S01]  /*8530*/  FFMA R46, R81.reuse, R125, R46 ;  /* 0x0000007d512e7223 */ /* 0x040fe2000000002e */
[----:B------:R-:W-:Y:S01]  /*8540*/  F2FP.SATFINITE.E5M2.F32.PACK_AB_MERGE_C R64, R2, R0, R143 ;  /* 0x000000000240723e */ /* 0x000fe2000480608f */
[C---:B------:R-:W-:Y:S01]  /*8550*/  FFMA R47, R81.reuse, R132, R47 ;  /* 0x00000084512f7223 */ /* 0x040fe2000000002f */
[----:B------:R-:W-:Y:S01]  /*8560*/  F2FP.SATFINITE.E5M2.F32.PACK_AB_MERGE_C R65, R4, R3, R5 ;  /* 0x000000030441723e */ /* 0x000fe20004806005 */
[C---:B------:R-:W-:Y:S01]  /*8570*/  FFMA R48, R81.reuse, R127, R48 ;  /* 0x0000007f51307223 */ /* 0x040fe20000000030 */
[----:B------:R-:W-:Y:S01]  /*8580*/  F2FP.SATFINITE.E5M2.F32.PACK_AB_MERGE_C R66, R8, R7, R9 ;  /* 0x000000070842723e */ /* 0x000fe20004806009 */
[C---:B------:R-:W-:Y:S01]  /*8590*/  FFMA R49, R81.reuse, R134, R49 ;  /* 0x0000008651317223 */ /* 0x040fe20000000031 */
[----:B------:R-:W-:Y:S01]  /*85a0*/  F2FP.SATFINITE.E5M2.F32.PACK_AB_MERGE_C R67, R12, R11, R13 ;  /* 0x0000000b0c43723e */ /* 0x000fe2000480600d */
[----:B------:R-:W-:Y:S01]  /*85b0*/  FMUL R53, R78, R58 ;  /* 0x0000003a4e357220 */ /* 0x000fe20000400000 */
[C---:B------:R-:W-:Y:S01]  /*85c0*/  FFMA R50, R81.reuse, R129, R50 ;  /* 0x0000008151327223 */ /* 0x040fe20000000032 */
[C---:B------:R-:W-:Y:S01]  /*85d0*/  FFMA R51, R81.reuse, R136, R51 ;  /* 0x0000008851337223 */ /* 0x040fe20000000033 */
[C---:B------:R-:W-:Y:S01]  /*85e0*/  FFMA R52, R81.reuse, R131, R52 ;  /* 0x0000008351347223 */ /* 0x040fe20000000034 */
[----:B------:R1:W-:Y:S01]  /*85f0*/  STS.128 [R172+UR49+0xa200], R64 ;  /* 0x00a20040ac007988 */ /* 0x0003e20008000c31 */
[C---:B------:R-:W-:Y:S01]  /*8600*/  FFMA R53, R81.reuse, R138, R53 ;  /* 0x0000008a51357223 */ /* 0x040fe20000000035 */
[----:B------:R-:W-:Y:S01]  /*8610*/  F2FP.SATFINITE.E5M2.F32.PACK_AB_MERGE_C R37, R38, R37, RZ ;  /* 0x000000252625723e */ /* 0x000fe200048060ff */
[C---:B------:R-:W-:Y:S01]  /*8620*/  FFMA R54, R81.reuse, R133, R54 ;  /* 0x0000008551367223 */ /* 0x040fe20000000036 */
[----:B------:R-:W-:Y:S01]  /*8630*/  FMUL R58, R78, R63 ;  /* 0x0000003f4e3a7220 */ /* 0x000fe20000400000 */
[C---:B------:R-:W-:Y:S01]  /*8640*/  FFMA R55, R81.reuse, R140, R55 ;  /* 0x0000008c51377223 */ /* 0x040fe20000000037 */
[C---:B------:R-:W-:Y:S01]  /*8650*/  FFMA R56, R81.reuse, R135, R56 ;  /* 0x0000008751387223 */ /* 0x040fe20000000038 */
[C---:B------:R-:W-:Y:S01]  /*8660*/  FFMA R57, R81.reuse, R142, R57 ;  /* 0x0000008e51397223 */ /* 0x040fe20000000039 */
[----:B------:R1:W-:Y:S01]  /*8670*/  STS.128 [R192+0xa010], R16 ;  /* 0x00a01010c0007388 */ /* 0x0003e20000000c00 */
[----:B------:R-:W-:Y:S01]  /*8680*/  F2FP.SATFINITE.E5M2.F32.PACK_AB_MERGE_C R33, R36, R35, R37 ;  /* 0x000000232421723e */ /* 0x000fe20004806025 */
[C---:B------:R-:W-:Y:S01]  /*8690*/  FFMA R58, R81.reuse, R137, R58 ;  /* 0x00000089513a7223 */ /* 0x040fe2000000003a */
[----:B------:R-:W-:Y:S01]  /*86a0*/  F2FP.SATFINITE.E5M2.F32.PACK_AB_MERGE_C R34, R42, R41, RZ ;  /* 0x000000292a22723e */ /* 0x000fe200048060ff */
[C---:B------:R-:W-:Y:S01]  /*86b0*/  FFMA R59, R81.reuse, R82, R59 ;  /* 0x00000052513b7223 */ /* 0x040fe2000000003b */
[----:B------:R-:W-:Y:S01]  /*86c0*/  F2FP.SATFINITE.E5M2.F32.PACK_AB_MERGE_C R35, R46, R45, RZ ;  /* 0x0000002d2e23723e */ /* 0x000fe200048060ff */
        /* <DEDUP_REMOVED lines=25> */
[----:B------:R-:W-:Y:S02]  /*8860*/  UIADD3 UR8, UP0, UPT, UR52, 0x680, URZ ;  /* 0x0000068034087890 */ /* 0x000fe4000ff1e0ff */
[----:B------:R-:W-:Y:S02]  /*8870*/  UIADD3 UR5, UPT, UPT, UR41, 0x40, URZ ;  /* 0x0000004029057890 */ /* 0x000fe4000fffe0ff */
[----:B------:R-:W-:Y:S02]  /*8880*/  UIADD3 UR4, UPT, UPT, UR49, 0xa200, URZ ;  /* 0x0000a20031047890 */ /* 0x000fe4000fffe0ff */
[----:B------:R-:W-:Y:S01]  /*8890*/  UIADD3.X UR9, UPT, UPT, URZ, UR53, URZ, UP0, !UPT ;  /* 0x00000035ff097290 */ /* 0x000fe200087fe4ff */
[----:B------:R-:W-:Y:S01]  /*88a0*/  UMOV UR6, UR42 ;  /* 0x0000002a00067c82 */ /* 0x000fe20008000000 */
[----:B------:R-:W-:Y:S07]  /*88b0*/  UMOV UR7, UR36 ;  /* 0x0000002400077c82 */ /* 0x000fee0008000000 */
[----:B------:R2:W-:Y:S01]  /*88c0*/  UTMASTG.3D [UR4], [UR8] ;  /* 0x00000004080073b5 */ /* 0x0005e20008010000 */
[----:B------:R0:W-:Y:S01]  /*88d0*/  UTMACMDFLUSH ;  /* 0x00000000000079b7 */ /* 0x0001e20000000000 */
[----:B--2---:R-:W-:Y:S04]  /*88e0*/  DEPBAR.LE SB0, 0x1 ;  /* 0x000080400000791a */ /* 0x004fe80000000000 */
.L_x_118:
[----:B------:R-:W-:Y:S05]  /*88f0*/  BSYNC.RECONVERGENT B0 ;  /* 0x0000000000007941 */ /* 0x000fea0003800200 */
.L_x_117:
        /* <DEDUP_REMOVED lines=16> */
.L_x_122:
[----:B------:R-:W-:Y:S05]  /*8a00*/  BSYNC B0 ;  /* 0x0000000000007941 */ /* 0x000fea0003800000 */
.L_x_121:
        /* <DEDUP_REMOVED lines=20> */
.L_x_120:
[----:B------:R-:W-:Y:S05]  /*8b50*/  BSYNC B1 ;  /* 0x0000000000017941 */ /* 0x000fea0003800000 */
.L_x_119:
[----:B--2---:R-:W-:Y:S01]  /*8b60*/  VIADD R0, R80, 0x80 ;  /* 0x0000008050007836 */ /* 0x004fe20000000000 */
        /* <DEDUP_REMOVED lines=10> */
[----:B------:R-:W5:Y:S01]  /*8c10*/  LDCU.64 UR6, c[0x4][0x80] ;  /* 0x01001000ff0677ac */ /* 0x000f620008000a00 */
[----:B------:R-:W1:Y:S01]  /*8c20*/  LDC.64 R2, c[0x4][R3] ;  /* 0x0100000003027b82 */ /* 0x000e620000000a00 */
[----:B------:R-:W3:Y:S01]  /*8c30*/  LDCU.64 UR4, c[0x4][0x18] ;  /* 0x01000300ff0477ac */ /* 0x000ee20008000a00 */
[----:B--2---:R-:W-:Y:S01]  /*8c40*/  MOV R5, UR9 ;  /* 0x0000000900057c02 */ /* 0x004fe20008000f00 */
[----:B------:R-:W-:Y:S01]  /*8c50*/  IMAD.U32 R4, RZ, RZ, UR8 ;  /* 0x00000008ff047e24 */ /* 0x000fe2000f8e00ff */
[----:B-----5:R-:W-:Y:S01]  /*8c60*/  MOV R7, UR7 ;  /* 0x0000000700077c02 */ /* 0x020fe20008000f00 */
[----:B------:R-:W-:Y:S01]  /*8c70*/  IMAD.U32 R6, RZ, RZ, UR6 ;  /* 0x00000006ff067e24 */ /* 0x000fe2000f8e00ff */
[----:B---3--:R-:W-:Y:S01]  /*8c80*/  MOV R11, UR5 ;  /* 0x00000005000b7c02 */ /* 0x008fe20008000f00 */
[----:B------:R-:W-:Y:S02]  /*8c90*/  IMAD.U32 R10, RZ, RZ, UR4 ;  /* 0x00000004ff0a7e24 */ /* 0x000fe4000f8e00ff */
[----:B------:R-:W-:Y:S07]  /*8ca0*/  LEPC R20, `(.L_x_125) ;  /* 0x000000001014794e */ /* 0x000fee0000000000 */
[----:B-1--4-:R-:W-:Y:S05]  /*8cb0*/  CALL.ABS.NOINC R2 ;  /* 0x0000000002007343 */ /* 0x012fea0003c00000 */
.L_x_125:
[----:B------:R-:W-:Y:S05]  /*8cc0*/  BSYNC.RECONVERGENT B6 ;  /* 0x0000000000067941 */ /* 0x000fea0003800200 */
.L_x_124:
[----:B---3--:R-:W-:Y:S01]  /*8cd0*/  F2FP.F16.E5M2.UNPACK_B R4, R149 ;  /* 0x00000095ff04723e */ /* 0x008fe200020004ff */
        /* <DEDUP_REMOVED lines=13> */
[----:B----4-:R-:W-:Y:S01]  /*8db0*/  F2FP.F16.E5M2.UNPACK_B R125, R159.H1 ;  /* 0x0000009fff7d723e */ /* 0x010fe200030004ff */
        /* <DEDUP_REMOVED lines=262> */
[----:B------:R-:W-:Y:S02]  /*9e20*/  UIADD3 UR8, UP0, UPT, UR52, 0x680, URZ ;  /* 0x0000068034087890 */ /* 0x000fe4000ff1e0ff */
[----:B------:R-:W-:Y:S02]  /*9e30*/  UIADD3 UR5, UPT, UPT, UR41, 0x80, URZ ;  /* 0x0000008029057890 */ /* 0x000fe4000fffe0ff */
[----:B------:R-:W-:Y:S01]  /*9e40*/  MOV R188, UR10 ;  /* 0x0000000a00bc7c02 */ /* 0x000fe20008000f00 */
[----:B------:R-:W-:Y:S01]  /*9e50*/  UIADD3.X UR9, UPT, UPT, URZ, UR53, URZ, UP0, !UPT ;  /* 0x00000035ff097290 */ /* 0x000fe200087fe4ff */
[----:B------:R-:W-:Y:S02]  /*9e60*/  UMOV UR6, UR42 ;  /* 0x0000002a00067c82 */ /* 0x000fe40008000000 */
[----:B------:R-:W-:Y:S01]  /*9e70*/  R2UR UR4, R188 ;  /* 0x00000000bc0472ca */ /* 0x000fe200000e0000 */
[----:B------:R-:W-:Y:S11]  /*9e80*/  UMOV UR7, UR36 ;  /* 0x0000002400077c82 */ /* 0x000ff60008000000 */
[----:B------:R-:W-:Y:S01]  /*9e90*/  @!UPT UIADD3 URZ, UPT, UPT, URZ, URZ, URZ ;  /* 0x000000fffffff290 */ /* 0x000fe2000fffe0ff */
[----:B------:R2:W-:Y:S01]  /*9ea0*/  UTMASTG.3D [UR4], [UR8] ;  /* 0x00000004080073b5 */ /* 0x0005e20008010000 */
[----:B------:R0:W-:Y:S01]  /*9eb0*/  UTMACMDFLUSH ;  /* 0x00000000000079b7 */ /* 0x0001e20000000000 */
[----:B--2---:R-:W-:Y:S04]  /*9ec0*/  DEPBAR.LE SB0, 0x1 ;  /* 0x000080400000791a */ /* 0x004fe80000000000 */
.L_x_127:
[----:B------:R-:W-:Y:S05]  /*9ed0*/  BSYNC.RECONVERGENT B0 ;  /* 0x0000000000007941 */ /* 0x000fea0003800200 */
.L_x_126:
        /* <DEDUP_REMOVED lines=16> */
.L_x_131:
[----:B------:R-:W-:Y:S05]  /*9fe0*/  BSYNC B0 ;  /* 0x0000000000007941 */ /* 0x000fea0003800000 */
.L_x_130:
        /* <DEDUP_REMOVED lines=20> */
.L_x_129:
[----:B------:R-:W-:Y:S05]  /*a130*/  BSYNC B1 ;  /* 0x0000000000017941 */ /* 0x000fea0003800000 */
.L_x_128:
[----:B--2---:R-:W-:Y:S05]  /*a140*/  VIADD R0, R80, 0xc0 ;  /* 0x000000c050007836 */ /* 0x004fea0000000000 */
        /* <DEDUP_REMOVED lines=20> */
.L_x_133:
[----:B------:R-:W-:Y:S01]  /*a290*/  ISETP.NE.AND P0, PT, R189, RZ, PT ;  /* 0x000000ffbd00720c */ /* 0x000fe20003f05270 */
[----:B------:R-:W-:Y:S05]  /*a2a0*/  WARPSYNC.ALL ;  /* 0x0000000000007948 */ /* 0x000fea0003800000 */
[----:B------:R-:W-:Y:S01]  /*a2b0*/  R2UR UR4, R80 ;  /* 0x00000000500472ca */ /* 0x000fe200000e0000 */
[----:B------:R-:W-:Y:S01]  /*a2c0*/  BSSY.RECONVERGENT B0, `(.L_x_134) ;  /* 0x000011d000007945 */ /* 0x000fe20003800200 */
[----:B---3--:R-:W-:Y:S02]  /*a2d0*/  F2FP.F16.E5M2.UNPACK_B R11, R149 ;  /* 0x00000095ff0b723e */ /* 0x008fe400020004ff */
[----:B------:R-:W-:Y:S02]  /*a2e0*/  F2FP.F16.E5M2.UNPACK_B R10, R150 ;  /* 0x00000096ff0a723e */ /* 0x000fe400020004ff */
[----:B------:R-:W-:Y:S01]  /*a2f0*/  F2FP.F16.E5M2.UNPACK_B R9, R151 ;  /* 0x00000097ff09723e */ /* 0x000fe200020004ff */
[--C-:B------:R-:W-:Y:S01]  /*a300*/  HADD2.F32 R83, -RZ, R11.reuse.H0_H0 ;  /* 0x2000000bff537230 */ /* 0x100fe20000004100 */
[----:B----4-:R-:W-:Y:S01]  /*a310*/  F2FP.F16.E5M2.UNPACK_B R8, R152 ;  /* 0x00000098ff08723e */ /* 0x010fe200020004ff */
[----:B------:R-:W-:Y:S01]  /*a320*/  HADD2.F32 R84, -RZ, R11.H1_H1 ;  /* 0x3000000bff547230 */ /* 0x000fe20000004100 */
[----:B------:R-:W-:Y:S01]  /*a330*/  F2FP.F16.E5M2.UNPACK_B R7, R153 ;  /* 0x00000099ff07723e */ /* 0x000fe200020004ff */
[--C-:B------:R-:W-:Y:S01]  /*a340*/  HADD2.F32 R87, -RZ, R10.reuse.H0_H0 ;  /* 0x2000000aff577230 */ /* 0x100fe20000004100 */
[----:B------:R-:W-:Y:S01]  /*a350*/  F2FP.F16.E5M2.UNPACK_B R6, R154 ;  /* 0x0000009aff06723e */ /* 0x000fe200020004ff */
[----:B------:R-:W-:Y:S01]  /*a360*/  HADD2.F32 R88, -RZ, R10.H1_H1 ;  /* 0x3000000aff587230 */ /* 0x000fe20000004100 */
[----:B------:R-:W-:Y:S01]  /*a370*/  F2FP.F16.E5M2.UNPACK_B R5, R155 ;  /* 0x0000009bff05723e */ /* 0x000fe200020004ff */
[--C-:B------:R-:W-:Y:S01]  /*a380*/  HADD2.F32 R91, -RZ, R9.reuse.H0_H0 ;  /* 0x20000009ff5b7230 */ /* 0x100fe20000004100 */
[----:B-1----:R-:W-:Y:S01]  /*a390*/  F2FP.F16.E5M2.UNPACK_B R4, R156 ;  /* 0x0000009cff04723e */ /* 0x002fe200020004ff */
[----:B------:R-:W-:Y:S01]  /*a3a0*/  HADD2.F32 R92, -RZ, R9.H1_H1 ;  /* 0x30000009ff5c7230 */ /* 0x000fe20000004100 */
[-C--:B------:R-:W-:Y:S01]  /*a3b0*/  F2FP.F16.E5M2.UNPACK_B R2, R148.reuse ;  /* 0x00000094ff02723e */ /* 0x080fe200020004ff */
[--C-:B------:R-:W-:Y:S01]  /*a3c0*/  HADD2.F32 R95, -RZ, R8.reuse.H0_H0 ;  /* 0x20000008ff5f7230 */ /* 0x100fe20000004100 */
[----:B------:R-:W-:Y:S01]  /*a3d0*/  F2FP.F16.E5M2.UNPACK_B R148, R148.H1 ;  /* 0x00000094ff94723e */ /* 0x000fe200030004ff */
[----:B------:R-:W-:Y:S01]  /*a3e0*/  HADD2.F32 R97, -RZ, R8.H1_H1 ;  /* 0x30000008ff617230 */ /* 0x000fe20000004100 */
[----:B------:R-:W-:Y:S01]  /*a3f0*/  F2FP.F16.E5M2.UNPACK_B R149, R149.H1 ;  /* 0x00000095ff95723e */ /* 0x000fe200030004ff */
[--C-:B------:R-:W-:Y:S01]  /*a400*/  HADD2.F32 R98, -RZ, R7.reuse.H0_H0 ;  /* 0x20000007ff627230 */ /* 0x100fe20000004100 */
[----:B------:R-:W-:Y:S01]  /*a410*/  F2FP.F16.E5M2.UNPACK_B R150, R150.H1 ;  /* 0x00000096ff96723e */ /* 0x000fe200030004ff */
[----:B------:R-:W-:Y:S01]  /*a420*/  HADD2.F32 R101, -RZ, R7.H1_H1 ;  /* 0x30000007ff657230 */ /* 0x000fe20000004100 */
[----:B------:R-:W-:Y:S01]  /*a430*/  F2FP.F16.E5M2.UNPACK_B R151, R151.H1 ;  /* 0x00000097ff97723e */ /* 0x000fe200030004ff */
[--C-:B------:R-:W-:Y:S01]  /*a440*/  HADD2.F32 R102, -RZ, R6.reuse.H0_H0 ;  /* 0x20000006ff667230 */ /* 0x100fe20000004100 */
[----:B------:R-:W-:Y:S01]  /*a450*/  F2FP.F16.E5M2.UNPACK_B R138, R163 ;  /* 0x000000a3ff8a723e */ /* 0x000fe200020004ff */
[----:B------:R-:W-:Y:S01]  /*a460*/  HADD2.F32 R105, -RZ, R6.H1_H1 ;  /* 0x30000006ff697230 */ /* 0x000fe20000004100 */
[----:B------:R-:W-:Y:S01]  /*a470*/  R2UR UR5, R193 ;  /* 0x00000000c10572ca */ /* 0x000fe200000e0000 */
[--C-:B------:R-:W-:Y:S01]  /*a480*/  HADD2.F32 R106, -RZ, R5.reuse.H0_H0 ;  /* 0x20000005ff6a7230 */ /* 0x100fe20000004100 */
[----:B------:R-:W-:Y:S01]  /*a490*/  F2FP.F16.E5M2.UNPACK_B R116, R157 ;  /* 0x0000009dff74723e */ /* 0x000fe200020004ff */
[----:B------:R-:W-:Y:S01]  /*a4a0*/  HADD2.F32 R109, -RZ, R5.H1_H1 ;  /* 0x30000005ff6d7230 */ /* 0x000fe20000004100 */
[----:B------:R-:W-:Y:S01]  /*a4b0*/  F2FP.F16.E5M2.UNPACK_B R120, R158 ;  /* 0x0000009eff78723e */ /* 0x000fe200020004ff */
[--C-:B------:R-:W-:Y:S01]  /*a4c0*/  HADD2.F32 R110, -RZ, R4.reuse.H0_H0 ;  /* 0x20000004ff6e7230 */ /* 0x100fe20000004100 */
[----:B------:R-:W-:Y:S01]  /*a4d0*/  F2FP.F16.E5M2.UNPACK_B R124, R159 ;  /* 0x0000009fff7c723e */ /* 0x000fe200020004ff */
[----:B------:R-:W-:Y:S01]  /*a4e0*/  HADD2.F32 R113, -RZ, R4.H1_H1 ;  /* 0x30000004ff717230 */ /* 0x000fe20000004100 */
[----:B------:R-:W-:Y:S01]  /*a4f0*/  F2FP.F16.E5M2.UNPACK_B R128, R160 ;  /* 0x000000a0ff80723e */ /* 0x000fe200020004ff */
[----:B------:R-:W1:Y:S01]  /*a500*/  LDTM.x64 R4, tmem[UR4+0xc0] ;  /* 0x0000c004000479ee */ /* 0x000e620008340000 */
[--C-:B------:R-:W-:Y:S01]  /*a510*/  HADD2.F32 R0, -RZ, R2.reuse.H0_H0 ;  /* 0x20000002ff007230 */ /* 0x100fe20000004100 */
[----:B------:R-:W-:Y:S01]  /*a520*/  NOP ;  /* 0x0000000000007918 */ /* 0x000fe20000000000 */
[----:B------:R-:W-:Y:S01]  /*a530*/  HADD2.F32 R2, -RZ, R2.H1_H1 ;  /* 0x30000002ff027230 */ /* 0x000fe20000004100 */
[----:B------:R-:W-:Y:S01]  /*a540*/  UIADD3 UR5, UPT, UPT, UR5, 0x160, URZ ;  /* 0x0000016005057890 */ /* 0x000fe2000fffe0ff */
[--C-:B------:R-:W-:Y:S01]  /*a550*/  HADD2.F32 R86, -RZ, R149.reuse.H1_H1 ;  /* 0x30000095ff567230 */ /* 0x100fe20000004100 */
[----:B------:R-:W-:Y:S01]  /*a560*/  F2FP.F16.E5M2.UNPACK_B R132, R161 ;  /* 0x000000a1ff84723e */ /* 0x000fe200020004ff */
[--C-:B------:R-:W-:Y:S01]  /*a570*/  HADD2.F32 R114, -RZ, R116.reuse.H0_H0 ;  /* 0x20000074ff727230 */ /* 0x100fe20000004100 */
[----:B------:R-:W-:Y:S01]  /*a580*/  UPRMT UR5, UR37, 0x654, UR5 ;  /* 0x0000065425057896 */ /* 0x000fe20008000005 */
[----:B------:R-:W-:Y:S01]  /*a590*/  HADD2.F32 R117, -RZ, R116.H1_H1 ;  /* 0x30000074ff757230 */ /* 0x000fe20000004100 */
[----:B------:R-:W-:Y:S01]  /*a5a0*/  F2FP.F16.E5M2.UNPACK_B R136, R162 ;  /* 0x000000a2ff88723e */ /* 0x000fe200020004ff */
[--C-:B------:R-:W-:Y:S01]  /*a5b0*/  HADD2.F32 R118, -RZ, R120.reuse.H0_H0 ;  /* 0x20000078ff767230 */ /* 0x100fe20000004100 */
[----:B------:R-:W-:Y:S01]  /*a5c0*/  F2FP.F16.E5M2.UNPACK_B R152, R152.H1 ;  /* 0x00000098ff98723e */ /* 0x000fe200030004ff */
[----:B------:R-:W-:Y:S01]  /*a5d0*/  HADD2.F32 R121, -RZ, R120.H1_H1 ;  /* 0x30000078ff797230 */ /* 0x000fe20000004100 */
[----:B------:R-:W-:Y:S01]  /*a5e0*/  F2FP.F16.E5M2.UNPACK_B R153, R153.H1 ;  /* 0x00000099ff99723e */ /* 0x000fe200030004ff */
[--C-:B------:R-:W-:Y:S01]  /*a5f0*/  HADD2.F32 R122, -RZ, R124.reuse.H0_H0 ;  /* 0x2000007cff7a7230 */ /* 0x100fe20000004100 */
[----:B------:R-:W-:Y:S01]  /*a600*/  F2FP.F16.E5M2.UNPACK_B R154, R154.H1 ;  /* 0x0000009aff9a723e */ /* 0x000fe200030004ff */
[----:B-1----:R-:W-:Y:S01]  /*a610*/  SYNCS.ARRIVE.TRANS64.RED.A1T0 RZ, [UR5], RZ ;  /* 0x000000ffffff79a7 */ /* 0x002fe20008100405 */
[----:B------:R-:W-:Y:S01]  /*a620*/  HADD2.F32 R125, -RZ, R124.H1_H1 ;  /* 0x3000007cff7d7230 */ /* 0x000fe20000004100 */
[----:B------:R-:W-:Y:S01]  /*a630*/  F2FP.F16.E5M2.UNPACK_B R155, R155.H1 ;  /* 0x0000009bff9b723e */ /* 0x000fe200030004ff */
[--C-:B------:R-:W-:Y:S01]  /*a640*/  HADD2.F32 R126, -RZ, R128.reuse.H0_H0 ;  /* 0x20000080ff7e7230 */ /* 0x100fe20000004100 */
[----:B------:R-:W-:Y:S01]  /*a650*/  F2FP.F16.E5M2.UNPACK_B R156, R156.H1 ;  /* 0x0000009cff9c723e */ /* 0x000fe200030004ff */
[----:B------:R-:W-:Y:S01]  /*a660*/  HADD2.F32 R129, -RZ, R128.H1_H1 ;  /* 0x30000080ff817230 */ /* 0x000fe20000004100 */
[----:B------:R-:W-:Y:S01]  /*a670*/  F2FP.F16.E5M2.UNPACK_B R157, R157.H1 ;  /* 0x0000009dff9d723e */ /* 0x000fe200030004ff */
[C---:B------:R-:W-:Y:S01]  /*a680*/  FMUL R4, R78.reuse, R4 ;  /* 0x000000044e047220 */ /* 0x040fe20000400000 */
[C---:B------:R-:W-:Y:S01]  /*a690*/  FMUL R5, R78.reuse, R5 ;  /* 0x000000054e057220 */ /* 0x040fe20000400000 */
[----:B------:R-:W-:Y:S02]  /*a6a0*/  HADD2.F32 R3, -RZ, R148.H0_H0 ;  /* 0x20000094ff037230 */ /* 0x000fe40000004100 */
        /* <DEDUP_REMOVED lines=11> */
[----:B------:R-:W-:Y:S02]  /*a760*/  HADD2.F32 R130, -RZ, R132.H0_H0 ;  /* 0x20000084ff827230 */ /* 0x000fe40000004100 */
[C---:B------:R-:W-:Y:S01]  /*a770*/  FMUL R6, R78.reuse, R6 ;  /* 0x000000064e067220 */ /* 0x040fe20000400000 */
[----:B------:R-:W-:Y:S02]  /*a780*/  HADD2.F32 R82, -RZ, R148.H1_H1 ;  /* 0x30000094ff527230 */ /* 0x000fe40000004100 */
[C---:B------:R-:W-:Y:S01]  /*a790*/  FMUL R7, R78.reuse, R7 ;  /* 0x000000074e077220 */ /* 0x040fe20000400000 */
[----:B------:R-:W-:Y:S02]  /*a7a0*/  HADD2.F32 R85, -RZ, R149.H0_H0 ;  /* 0x20000095ff557230 */ /* 0x000fe40000004100 */
[C---:B------:R-:W-:Y:S01]  /*a7b0*/  FFMA R6, R81.reuse, R3, R6 ;  /* 0x0000000351067223 */ /* 0x040fe20000000006 */
[----:B------:R-:W-:Y:S02]  /*a7c0*/  HADD2.F32 R133, -RZ, R132.H1_H1 ;  /* 0x30000084ff857230 */ /* 0x000fe40000004100 */
[C---:B------:R-:W-:Y:S01]  /*a7d0*/  FFMA R7, R81.reuse, R82, R7 ;  /* 0x0000005251077223 */ /* 0x040fe20000000007 */
[C---:B------:R-:W-:Y:S01]  /*a7e0*/  FFMA R8, R81.reuse, R83, R8 ;  /* 0x0000005351087223 */ /* 0x040fe20000000008 */
[C---:B------:R-:W-:Y:S01]  /*a7f0*/  FFMA R9, R81.reuse, R84, R9 ;  /* 0x0000005451097223 */ /* 0x040fe20000000009 */
[--C-:B------:R-:W-:Y:S02]  /*a800*/  HADD2.F32 R82, -RZ, R138.reuse.H0_H0 ;  /* 0x2000008aff527230 */ /* 0x100fe40000004100 */
[C---:B------:R-:W-:Y:S01]  /*a810*/  FMUL R10, R78.reuse, R10 ;  /* 0x0000000a4e0a7220 */ /* 0x040fe20000400000 */
[----:B------:R-:W-:Y:S02]  /*a820*/  HADD2.F32 R83, -RZ, R138.H1_H1 ;  /* 0x3000008aff537230 */ /* 0x000fe40000004100 */
[C---:B------:R-:W-:Y:S01]  /*a830*/  FMUL R11, R78.reuse, R11 ;  /* 0x0000000b4e0b7220 */ /* 0x040fe20000400000 */
[----:B------:R-:W-:Y:S02]  /*a840*/  HADD2.F32 R89, -RZ, R150.H0_H0 ;  /* 0x20000096ff597230 */ /* 0x000fe40000004100 */
[C---:B------:R-:W-:Y:S01]  /*a850*/  FFMA R10, R81.reuse, R85, R10 ;  /* 0x00000055510a7223 */ /* 0x040fe2000000000a */
[--C-:B------:R-:W-:Y:S02]  /*a860*/  HADD2.F32 R134, -RZ, R136.reuse.H0_H0 ;  /* 0x20000088ff867230 */ /* 0x100fe40000004100 */
[C---:B------:R-:W-:Y:S01]  /*a870*/  FFMA R11, R81.reuse, R86, R11 ;  /* 0x00000056510b7223 */ /* 0x040fe2000000000b */
[C---:B------:R-:W-:Y:S01]  /*a880*/  FFMA R12, R81.reuse, R87, R12 ;  /* 0x00000057510c7223 */ /* 0x040fe2000000000c */
[----:B------:R-:W-:Y:S01]  /*a890*/  FFMA R13, R81, R88, R13 ;  /* 0x00000058510d7223 */ /* 0x000fe2000000000d */
[----:B------:R-:W-:Y:S01]  /*a8a0*/  F2FP.SATFINITE.E5M2.F32.PACK_AB_MERGE_C R86, R7, R6, RZ ;  /* 0x000000060756723e */ /* 0x000fe200048060ff */
[C---:B------:R-:W-:Y:S01]  /*a8b0*/  FMUL R7, R78.reuse, R24 ;  /* 0x000000184e077220 */ /* 0x040fe20000400000 */
[----:B------:R-:W-:Y:S01]  /*a8c0*/  F2FP.SATFINITE.E5M2.F32.PACK_AB_MERGE_C R138, R11, R10, RZ ;  /* 0x0000000a0b8a723e */ /* 0x000fe200048060ff */
[C---:B------:R-:W-:Y:S01]  /*a8d0*/  FMUL R10, R78.reuse, R25 ;  /* 0x000000194e0a7220 */ /* 0x040fe20000400000 */
[C---:B------:R-:W-:Y:S01]  /*a8e0*/  FMUL R25, R78.reuse, R32 ;  /* 0x000000204e197220 */ /* 0x040fe20000400000 */
[----:B------:R-:W-:Y:S02]  /*a8f0*/  HADD2.F32 R137, -RZ, R136.H1_H1 ;  /* 0x30000088ff897230 */ /* 0x000fe40000004100 */
[C---:B------:R-:W-:Y:S01]  /*a900*/  FMUL R14, R78.reuse, R14 ;  /* 0x0000000e4e0e7220 */ /* 0x040fe20000400000 */
[----:B------:R-:W-:Y:S02]  /*a910*/  HADD2.F32 R90, -RZ, R150.H1_H1 ;  /* 0x30000096ff5a7230 */ /* 0x000fe40000004100 */
[C---:B------:R-:W-:Y:S01]  /*a920*/  FMUL R15, R78.reuse, R15 ;  /* 0x0000000f4e0f7220 */ /* 0x040fe20000400000 */
[--C-:B------:R-:W-:Y:S02]  /*a930*/  HADD2.F32 R93, -RZ, R151.reuse.H0_H0 ;  /* 0x20000097ff5d7230 */ /* 0x100fe40000004100 */
[C---:B------:R-:W-:Y:S01]  /*a940*/  FFMA R14, R81.reuse, R89, R14 ;  /* 0x00000059510e7223 */ /* 0x040fe2000000000e */
[----:B------:R-:W-:Y:S02]  /*a950*/  HADD2.F32 R94, -RZ, R151.H1_H1 ;  /* 0x30000097ff5e7230 */ /* 0x000fe40000004100 */
[C---:B------:R-:W-:Y:S01]  /*a960*/  FFMA R15, R81.reuse, R90, R15 ;  /* 0x0000005a510f7223 */ /* 0x040fe2000000000f */
[C---:B------:R-:W-:Y:S01]  /*a970*/  FFMA R16, R81.reuse, R91, R16 ;  /* 0x0000005b51107223 */ /* 0x040fe20000000010 */
[----:B------:R-:W-:Y:S01]  /*a980*/  FFMA R17, R81, R92, R17 ;  /* 0x0000005c51117223 */ /* 0x000fe20000000011 */
[C---:B------:R-:W-:Y:S01]  /*a990*/  FMUL R18, R78.reuse, R18 ;  /* 0x000000124e127220 */ /* 0x040fe20000400000 */
[C---:B------:R-:W-:Y:S01]  /*a9a0*/  FMUL R19, R78.reuse, R19 ;  /* 0x000000134e137220 */ /* 0x040fe20000400000 */
[--C-:B------:R-:W-:Y:S01]  /*a9b0*/  HADD2.F32 R96, -RZ, R152.reuse.H0_H0 ;  /* 0x20000098ff607230 */ /* 0x100fe20000004100 */
[----:B------:R-:W-:Y:S01]  /*a9c0*/  F2FP.SATFINITE.E5M2.F32.PACK_AB_MERGE_C R14, R15, R14, RZ ;  /* 0x0000000e0f0e723e */ /* 0x000fe200048060ff */
[C---:B------:R-:W-:Y:S01]  /*a9d0*/  FFMA R18, R81.reuse, R93, R18 ;  /* 0x0000005d51127223 */ /* 0x040fe20000000012 */
[C---:B------:R-:W-:Y:S01]  /*a9e0*/  FFMA R19, R81.reuse, R94, R19 ;  /* 0x0000005e51137223 */ /* 0x040fe20000000013 */
[C---:B------:R-:W-:Y:S01]  /*a9f0*/  FFMA R0, R81.reuse, R95, R0 ;  /* 0x0000005f51007223 */ /* 0x040fe20000000000 */
[----:B------:R-:W-:Y:S01]  /*aa00*/  FFMA R2, R81, R97, R2 ;  /* 0x0000006151027223 */ /* 0x000fe20000000002 */
[----:B------:R-:W-:Y:S02]  /*aa10*/  HADD2.F32 R99, -RZ, R152.H1_H1 ;  /* 0x30000098ff637230 */ /* 0x000fe40000004100 */
[C---:B------:R-:W-:Y:S01]  /*aa20*/  FMUL R3, R78.reuse, R22 ;  /* 0x000000164e037220 */ /* 0x040fe20000400000 */
[----:B------:R-:W-:Y:S01]  /*aa30*/  F2FP.SATFINITE.E5M2.F32.PACK_AB_MERGE_C R18, R19, R18, RZ ;  /* 0x000000121312723e */ /* 0x000fe200048060ff */
[C---:B------:R-:W-:Y:S01]  /*aa40*/  FMUL R22, R78.reuse, R29 ;  /* 0x0000001d4e167220 */ /* 0x040fe20000400000 */
[C---:B------:R-:W-:Y:S01]  /*aa50*/  FMUL R29, R78.reuse, R36 ;  /* 0x000000244e1d7220 */ /* 0x040fe20000400000 */
[C---:B------:R-:W-:Y:S01]  /*aa60*/  FFMA R3, R81.reuse, R96, R3 ;  /* 0x0000006051037223 */ /* 0x040fe20000000003 */
[C---:B------:R-:W-:Y:S01]  /*aa70*/  FMUL R6, R78.reuse, R23 ;  /* 0x000000174e067220 */ /* 0x040fe20000400000 */
[--C-:B------:R-:W-:Y:S02]  /*aa80*/  HADD2.F32 R100, -RZ, R153.reuse.H0_H0 ;  /* 0x20000099ff647230 */ /* 0x100fe40000004100 */
[C---:B------:R-:W-:Y:S01]  /*aa90*/  FMUL R11, R78.reuse, R26 ;  /* 0x0000001a4e0b7220 */ /* 0x040fe20000400000 */
[----:B------:R-:W-:Y:S02]  /*aaa0*/  HADD2.F32 R103, -RZ, R153.H1_H1 ;  /* 0x30000099ff677230 */ /* 0x000fe40000004100 */
[C---:B------:R-:W-:Y:S01]  /*aab0*/  FFMA R6, R81.reuse, R99, R6 ;  /* 0x0000006351067223 */ /* 0x040fe20000000006 */
[C---:B------:R-:W-:Y:S01]  /*aac0*/  FFMA R7, R81.reuse, R98, R7 ;  /* 0x0000006251077223 */ /* 0x040fe20000000007 */
[C---:B------:R-:W-:Y:S01]  /*aad0*/  FFMA R10, R81.reuse, R101, R10 ;  /* 0x00000065510a7223 */ /* 0x040fe2000000000a */
[C---:B------:R-:W-:Y:S01]  /*aae0*/  FFMA R11, R81.reuse, R100, R11 ;  /* 0x00000064510b7223 */ /* 0x040fe2000000000b */
[----:B------:R-:W-:Y:S01]  /*aaf0*/  FMUL R26, R78, R33 ;  /* 0x000000214e1a7220 */ /* 0x000fe20000400000 */
[----:B------:R-:W-:Y:S01]  /*ab00*/  F2FP.SATFINITE.E5M2.F32.PACK_AB_MERGE_C R3, R6, R3, RZ ;  /* 0x000000030603723e */ /* 0x000fe200048060ff */
[C---:B------:R-:W-:Y:S01]  /*ab10*/  FMUL R33, R78.reuse, R40 ;  /* 0x000000284e217220 */ /* 0x040fe20000400000 */
        /* <DEDUP_REMOVED lines=8> */
[C---:B------:R-:W-:Y:S01]  /*aba0*/  FMUL R30, R78.reuse, R37 ;  /* 0x000000254e1e7220 */ /* 0x040fe20000400000 */
[C---:B------:R-:W-:Y:S01]  /*abb0*/  FMUL R37, R78.reuse, R44 ;  /* 0x0000002c4e257220 */ /* 0x040fe20000400000 */
[C---:B------:R-:W-:Y:S01]  /*abc0*/  FMUL R24, R78.reuse, R31 ;  /* 0x0000001f4e187220 */ /* 0x040fe20000400000 */
[----:B------:R-:W-:Y:S01]  /*abd0*/  F2FP.F16.E5M2.UNPACK_B R158, R158.H1 ;  /* 0x0000009eff9e723e */ /* 0x000fe200030004ff */
[--C-:B------:R-:W-:Y:S02]  /*abe0*/  HADD2.F32 R108, -RZ, R155.reuse.H0_H0 ;  /* 0x2000009bff6c7230 */ /* 0x100fe40000004100 */
[----:B------:R-:W-:Y:S01]  /*abf0*/  FMUL R27, R78, R34 ;  /* 0x000000224e1b7220 */ /* 0x000fe20000400000 */
[----:B------:R-:W-:Y:S02]  /*ac00*/  HADD2.F32 R111, -RZ, R155.H1_H1 ;  /* 0x3000009bff6f7230 */ /* 0x000fe40000004100 */
[C---:B------:R-:W-:Y:S01]  /*ac10*/  FFMA R24, R81.reuse, R107, R24 ;  /* 0x0000006b51187223 */ /* 0x040fe20000000018 */
[----:B------:R-:W-:Y:S01]  /*ac20*/  F2FP.F16.E5M2.UNPACK_B R159, R159.H1 ;  /* 0x0000009fff9f723e */ /* 0x000fe200030004ff */
[C---:B------:R-:W-:Y:S01]  /*ac30*/  FFMA R25, R81.reuse, R106, R25 ;  /* 0x0000006a51197223 */ /* 0x040fe20000000019 */
[C---:B------:R-:W-:Y:S01]  /*ac40*/  FFMA R26, R81.reuse, R109, R26 ;  /* 0x0000006d511a7223 */ /* 0x040fe2000000001a */
[----:B------:R-:W-:Y:S01]  /*ac50*/  F2FP.F16.E5M2.UNPACK_B R160, R160.H1 ;  /* 0x000000a0ffa0723e */ /* 0x000fe200030004ff */
[C---:B------:R-:W-:Y:S01]  /*ac60*/  FFMA R27, R81.reuse, R108, R27 ;  /* 0x0000006c511b7223 */ /* 0x040fe2000000001b */
[----:B------:R-:W-:Y:S01]  /*ac70*/  F2FP.SATFINITE.E5M2.F32.PACK_AB_MERGE_C R6, R24, R23, RZ ;  /* 0x000000171806723e */ /* 0x000fe200048060ff */
[C---:B------:R-:W-:Y:S01]  /*ac80*/  FMUL R34, R78.reuse, R41 ;  /* 0x000000294e227220 */ /* 0x040fe20000400000 */
[C---:B------:R-:W-:Y:S01]  /*ac90*/  FMUL R41, R78.reuse, R48 ;  /* 0x000000304e297220 */ /* 0x040fe20000400000 */
[----:B------:R-:W-:Y:S01]  /*aca0*/  FMUL R28, R78, R35 ;  /* 0x000000234e1c7220 */ /* 0x000fe20000400000 */
[----:B------:R-:W-:Y:S01]  /*acb0*/  F2FP.F16.E5M2.UNPACK_B R161, R161.H1 ;  /* 0x000000a1ffa1723e */ /* 0x000fe200030004ff */
[--C-:B------:R-:W-:Y:S01]  /*acc0*/  HADD2.F32 R112, -RZ, R156.reuse.H0_H0 ;  /* 0x2000009cff707230 */ /* 0x100fe20000004100 */
[----:B------:R-:W-:Y:S01]  /*acd0*/  F2FP.SATFINITE.E5M2.F32.PACK_AB_MERGE_C R6, R22, R21, R6 ;  /* 0x000000151606723e */ /* 0x000fe20004806006 */
[C---:B------:R-:W-:Y:S01]  /*ace0*/  FFMA R28, R81.reuse, R111, R28 ;  /* 0x0000006f511c7223 */ /* 0x040fe2000000001c */
[C---:B------:R-:W-:Y:S01]  /*acf0*/  FFMA R29, R81.reuse, R110, R29 ;  /* 0x0000006e511d7223 */ /* 0x040fe2000000001d */
[C---:B------:R-:W-:Y:S01]  /*ad00*/  FFMA R30, R81.reuse, R113, R30 ;  /* 0x00000071511e7223 */ /* 0x040fe2000000001e */
[----:B------:R-:W-:Y:S02]  /*ad10*/  HADD2.F32 R115, -RZ, R156.H1_H1 ;  /* 0x3000009cff737230 */ /* 0x000fe40000004100 */
[C---:B------:R-:W-:Y:S01]  /*ad20*/  FMUL R31, R78.reuse, R38 ;  /* 0x000000264e1f7220 */ /* 0x040fe20000400000 */
[----:B------:R-:W-:Y:S01]  /*ad30*/  F2FP.F16.E5M2.UNPACK_B R162, R162.H1 ;  /* 0x000000a2ffa2723e */ /* 0x000fe200030004ff */
[C---:B------:R-:W-:Y:S01]  /*ad40*/  FMUL R38, R78.reuse, R45 ;  /* 0x0000002d4e267220 */ /* 0x040fe20000400000 */
[C---:B------:R-:W-:Y:S01]  /*ad50*/  FMUL R45, R78.reuse, R52 ;  /* 0x000000344e2d7220 */ /* 0x040fe20000400000 */
[----:B------:R-:W-:Y:S01]  /*ad60*/  F2FP.F16.E5M2.UNPACK_B R163, R163.H1 ;  /* 0x000000a3ffa3723e */ /* 0x000fe200030004ff */
[----:B------:R-:W-:Y:S01]  /*ad70*/  FFMA R31, R81, R112, R31 ;  /* 0x00000070511f7223 */ /* 0x000fe2000000001f */
[----:B------:R-:W-:Y:S01]  /*ad80*/  FMUL R52, R78, R59 ;  /* 0x0000003b4e347220 */ /* 0x000fe20000400000 */
[----:B------:R-:W-:Y:S01]  /*ad90*/  IADD3 R76, PT, PT, R76, 0x1, RZ ;  /* 0x000000014c4c7810 */ /* 0x000fe20007ffe0ff */
[C---:B------:R-:W-:Y:S01]  /*ada0*/  FMUL R59, R78.reuse, R66 ;  /* 0x000000424e3b7220 */ /* 0x040fe20000400000 */
[----:B------:R-:W-:Y:S01]  /*adb0*/  F2FP.SATFINITE.E5M2.F32.PACK_AB_MERGE_C R66, R13, R12, R14 ;  /* 0x0000000c0d42723e */ /* 0x000fe2000480600e */
[C---:B------:R-:W-:Y:S01]  /*adc0*/  FMUL R32, R78.reuse, R39 ;  /* 0x000000274e207220 */ /* 0x040fe20000400000 */
[--C-:B------:R-:W-:Y:S02]  /*add0*/  HADD2.F32 R116, -RZ, R157.reuse.H0_H0 ;  /* 0x2000009dff747230 */ /* 0x100fe40000004100 */
[C---:B------:R-:W-:Y:S01]  /*ade0*/  FMUL R35, R78.reuse, R42 ;  /* 0x0000002a4e237220 */ /* 0x040fe20000400000 */
[----:B------:R-:W-:Y:S02]  /*adf0*/  HADD2.F32 R119, -RZ, R157.H1_H1 ;  /* 0x3000009dff777230 */ /* 0x000fe40000004100 */
[C---:B------:R-:W-:Y:S01]  /*ae00*/  FFMA R32, R81.reuse, R115, R32 ;  /* 0x0000007351207223 */ /* 0x040fe20000000020 */
[----:B------:R-:W-:Y:S01]  /*ae10*/  FMUL R36, R78, R43 ;  /* 0x0000002b4e247220 */ /* 0x000fe20000400000 */
[C---:B------:R-:W-:Y:S01]  /*ae20*/  FFMA R33, R81.reuse, R114, R33 ;  /* 0x0000007251217223 */ /* 0x040fe20000000021 */
[C---:B------:R-:W-:Y:S01]  /*ae30*/  FFMA R34, R81.reuse, R117, R34 ;  /* 0x0000007551227223 */ /* 0x040fe20000000022 */
[--C-:B------:R-:W-:Y:S01]  /*ae40*/  HADD2.F32 R120, -RZ, R158.reuse.H0_H0 ;  /* 0x2000009eff787230 */ /* 0x100fe20000004100 */
[----:B------:R-:W-:Y:S01]  /*ae50*/  F2FP.SATFINITE.E5M2.F32.PACK_AB_MERGE_C R32, R32, R31, RZ ;  /* 0x0000001f2020723e */ /* 0x000fe200048060ff */
[C---:B------:R-:W-:Y:S01]  /*ae60*/  FFMA R35, R81.reuse, R116, R35 ;  /* 0x0000007451237223 */ /* 0x040fe20000000023 */
[----:B------:R-:W-:Y:S02]  /*ae70*/  HADD2.F32 R123, -RZ, R158.H1_H1 ;  /* 0x3000009eff7b7230 */ /* 0x000fe40000004100 */
[----:B------:R-:W-:Y:S01]  /*ae80*/  FMUL R39, R78, R46 ;  /* 0x0000002e4e277220 */ /* 0x000fe20000400000 */
[----:B------:R-:W-:Y:S01]  /*ae90*/  F2FP.SATFINITE.E5M2.F32.PACK_AB_MERGE_C R32, R30, R29, R32 ;  /* 0x0000001d1e20723e */ /* 0x000fe20004806020 */
[C---:B------:R-:W-:Y:S01]  /*aea0*/  FFMA R36, R81.reuse, R119, R36 ;  /* 0x0000007751247223 */ /* 0x040fe20000000024 */
[C---:B------:R-:W-:Y:S01]  /*aeb0*/  FMUL R40, R78.reuse, R47 ;  /* 0x0000002f4e287220 */ /* 0x040fe20000400000 */
[C---:B------:R-:W-:Y:S01]  /*aec0*/  FFMA R37, R81.reuse, R118, R37 ;  /* 0x0000007651257223 */ /* 0x040fe20000000025 */
[C---:B------:R-:W-:Y:S01]  /*aed0*/  FFMA R38, R81.reuse, R121, R38 ;  /* 0x0000007951267223 */ /* 0x040fe20000000026 */
[C---:B------:R-:W-:Y:S01]  /*aee0*/  FMUL R42, R78.reuse, R49 ;  /* 0x000000314e2a7220 */ /* 0x040fe20000400000 */
        /* <DEDUP_REMOVED lines=8> */
[C---:B------:R-:W-:Y:S01]  /*af70*/  FMUL R57, R78.reuse, R64 ;  /* 0x000000404e397220 */ /* 0x040fe20000400000 */
[----:B------:R-:W-:Y:S01]  /*af80*/  FFMA R42, R81, R125, R42 ;  /* 0x0000007d512a7223 */ /* 0x000fe2000000002a */
[C---:B------:R-:W-:Y:S01]  /*af90*/  FMUL R46, R78.reuse, R53 ;  /* 0x000000354e2e7220 */ /* 0x040fe20000400000 */
[--C-:B------:R-:W-:Y:S01]  /*afa0*/  HADD2.F32 R128, -RZ, R160.reuse.H0_H0 ;  /* 0x200000a0ff807230 */ /* 0x100fe20000004100 */
[----:B------:R-:W-:Y:S01]  /*afb0*/  F2FP.SATFINITE.E5M2.F32.PACK_AB_MERGE_C R64, R5, R4, R86 ;  /* 0x000000040540723e */ /* 0x000fe20004806056 */
[C---:B------:R-:W-:Y:S01]  /*afc0*/  FMUL R51, R78.reuse, R58 ;  /* 0x0000003a4e337220 */ /* 0x040fe20000400000 */
[C---:B------:R-:W-:Y:S01]  /*afd0*/  FMUL R53, R78.reuse, R60 ;  /* 0x0000003c4e357220 */ /* 0x040fe20000400000 */
[C---:B------:R-:W-:Y:S01]  /*afe0*/  FFMA R43, R81.reuse, R124, R43 ;  /* 0x0000007c512b7223 */ /* 0x040fe2000000002b */
[----:B------:R-:W-:Y:S02]  /*aff0*/  HADD2.F32 R131, -RZ, R160.H1_H1 ;  /* 0x300000a0ff837230 */ /* 0x000fe40000004100 */
[C---:B------:R-:W-:Y:S01]  /*b000*/  FMUL R47, R78.reuse, R54 ;  /* 0x000000364e2f7220 */ /* 0x040fe20000400000 */
[C---:B------:R-:W-:Y:S01]  /*b010*/  FMUL R58, R78.reuse, R65 ;  /* 0x000000414e3a7220 */ /* 0x040fe20000400000 */
[----:B------:R-:W-:Y:S01]  /*b020*/  FMUL R60, R78, R67 ;  /* 0x000000434e3c7220 */ /* 0x000fe20000400000 */
[----:B------:R-:W-:Y:S01]  /*b030*/  F2FP.SATFINITE.E5M2.F32.PACK_AB_MERGE_C R5, R20, R11, RZ ;  /* 0x0000000b1405723e */ /* 0x000fe200048060ff */
[----:B------:R-:W-:Y:S01]  /*b040*/  FFMA R44, R81, R127, R44 ;  /* 0x0000007f512c7223 */ /* 0x000fe2000000002c */
[C---:B------:R-:W-:Y:S01]  /*b050*/  FMUL R48, R78.reuse, R55 ;  /* 0x000000374e307220 */ /* 0x040fe20000400000 */
[----:B------:R-:W-:Y:S01]  /*b060*/  F2FP.SATFINITE.E5M2.F32.PACK_AB_MERGE_C R65, R9, R8, R138 ;  /* 0x000000080941723e */ /* 0x000fe2000480608a */
[----:B------:R-:W-:Y:S01]  /*b070*/  FFMA R45, R81, R126, R45 ;  /* 0x0000007e512d7223 */ /* 0x000fe2000000002d */
[----:B------:R-:W-:Y:S01]  /*b080*/  F2FP.SATFINITE.E5M2.F32.PACK_AB_MERGE_C R67, R17, R16, R18 ;  /* 0x000000101143723e */ /* 0x000fe20004806012 */
[----:B------:R-:W-:Y:S01]  /*b090*/  FMUL R49, R78, R56 ;  /* 0x000000384e317220 */ /* 0x000fe20000400000 */
[C---:B------:R-:W-:Y:S01]  /*b0a0*/  FFMA R46, R81.reuse, R129, R46 ;  /* 0x00000081512e7223 */ /* 0x040fe2000000002e */
[--C-:B------:R-:W-:Y:S02]  /*b0b0*/  HADD2.F32 R132, -RZ, R161.reuse.H0_H0 ;  /* 0x200000a1ff847230 */ /* 0x100fe40000004100 */
[C---:B------:R-:W-:Y:S01]  /*b0c0*/  FFMA R47, R81.reuse, R128, R47 ;  /* 0x00000080512f7223 */ /* 0x040fe2000000002f */
[----:B------:R1:W-:Y:S01]  /*b0d0*/  STS.128 [R172+UR49+0xa200], R64 ;  /* 0x00a20040ac007988 */ /* 0x0003e20008000c31 */
[----:B------:R-:W-:Y:S01]  /*b0e0*/  HADD2.F32 R135, -RZ, R161.H1_H1 ;  /* 0x300000a1ff877230 */ /* 0x000fe20000004100 */
[----:B------:R-:W-:Y:S01]  /*b0f0*/  F2FP.SATFINITE.E5M2.F32.PACK_AB_MERGE_C R5, R10, R7, R5 ;  /* 0x000000070a05723e */ /* 0x000fe20004806005 */
[C---:B------:R-:W-:Y:S01]  /*b100*/  FFMA R48, R81.reuse, R131, R48 ;  /* 0x0000008351307223 */ /* 0x040fe20000000030 */
[----:B------:R-:W-:Y:S01]  /*b110*/  F2FP.SATFINITE.E5M2.F32.PACK_AB_MERGE_C R7, R28, R27, RZ ;  /* 0x0000001b1c07723e */ /* 0x000fe200048060ff */
        /* <DEDUP_REMOVED lines=8> */
[----:B------:R-:W-:Y:S01]  /*b1a0*/  FMUL R56, R78, R63 ;  /* 0x0000003f4e387220 */ /* 0x000fe20000400000 */
[----:B------:R-:W-:Y:S01]  /*b1b0*/  F2FP.SATFINITE.E5M2.F32.PACK_AB_MERGE_C R4, R2, R0, R3 ;  /* 0x000000000204723e */ /* 0x000fe20004806003 */
[C---:B------:R-:W-:Y:S01]  /*b1c0*/  FFMA R53, R81.reuse, R134, R53 ;  /* 0x0000008651357223 */ /* 0x040fe20000000035 */
[----:B------:R-:W-:Y:S01]  /*b1d0*/  F2FP.SATFINITE.E5M2.F32.PACK_AB_MERGE_C R7, R26, R25, R7 ;  /* 0x000000191a07723e */ /* 0x000fe20004806007 */
[C---:B------:R-:W-:Y:S01]  /*b1e0*/  FFMA R54, R81.reuse, R137, R54 ;  /* 0x0000008951367223 */ /* 0x040fe20000000036 */
[--C-:B------:R-:W-:Y:S02]  /*b1f0*/  HADD2.F32 R84, -RZ, R163.reuse.H0_H0 ;  /* 0x200000a3ff547230 */ /* 0x100fe40000004100 */
[C---:B------:R-:W-:Y:S01]  /*b200*/  FFMA R55, R81.reuse, R136, R55 ;  /* 0x0000008851377223 */ /* 0x040fe20000000037 */
[----:B------:R-:W-:Y:S01]  /*b210*/  HADD2.F32 R85, -RZ, R163.H1_H1 ;  /* 0x300000a3ff557230 */ /* 0x000fe20000004100 */
[----:B------:R1:W-:Y:S01]  /*b220*/  STS.128 [R192+0xa010], R4 ;  /* 0x00a01004c0007388 */ /* 0x0003e20000000c00 */
[----:B------:R-:W-:Y:S01]  /*b230*/  F2FP.SATFINITE.E5M2.F32.PACK_AB_MERGE_C R35, R36, R35, RZ ;  /* 0x000000232423723e */ /* 0x000fe200048060ff */
[C---:B------:R-:W-:Y:S01]  /*b240*/  FFMA R56, R81.reuse, R139, R56 ;  /* 0x0000008b51387223 */ /* 0x040fe20000000038 */
[----:B------:R-:W-:Y:S01]  /*b250*/  F2FP.SATFINITE.E5M2.F32.PACK_AB_MERGE_C R39, R40, R39, RZ ;  /* 0x000000272827723e */ /* 0x000fe200048060ff */
[C---:B------:R-:W-:Y:S01]  /*b260*/  FFMA R57, R81.reuse, R82, R57 ;  /* 0x0000005251397223 */ /* 0x040fe20000000039 */
[----:B------:R-:W-:Y:S01]  /*b270*/  F2FP.SATFINITE.E5M2.F32.PACK_AB_MERGE_C R43, R44, R43, RZ ;  /* 0x0000002b2c2b723e */ /* 0x000fe200048060ff */
[C---:B------:R-:W-:Y:S01]  /*b280*/  FFMA R58, R81.reuse, R83, R58 ;  /* 0x00000053513a7223 */ /* 0x040fe2000000003a */
[C---:B------:R-:W-:Y:S01]  /*b290*/  FFMA R59, R81.reuse, R84, R59 ;  /* 0x00000054513b7223 */ /* 0x040fe2000000003b */
[----:B------:R-:W-:Y:S01]  /*b2a0*/  F2FP.SATFINITE.E5M2.F32.PACK_AB_MERGE_C R33, R34, R33, R35 ;  /* 0x000000212221723e */ /* 0x000fe20004806023 */
        /* <DEDUP_REMOVED lines=11> */
[----:B------:R-:W-:Y:S05]  /*b360*/  F2FP.SATFINITE.E5M2.F32.PACK_AB_MERGE_C R51, R58, R57, R59 ;  /* 0x000000393a33723e */ /* 0x000fea000480603b */
        /* <DEDUP_REMOVED lines=18> */
.L_x_135:
[----:B------:R-:W-:Y:S05]  /*b490*/  BSYNC.RECONVERGENT B0 ;  /* 0x0000000000007941 */ /* 0x000fea0003800200 */
.L_x_134:
[----:B------:R-:W-:Y:S01]  /*b4a0*/  BAR.SYNC.DEFER_BLOCKING 0x1, 0x80 ;  /* 0x0042000000007b1d */ /* 0x000fe20000010000 */
[----:B------:R-:W-:Y:S01]  /*b4b0*/  ISETP.NE.AND P2, PT, R190, RZ, PT ;  /* 0x000000ffbe00720c */ /* 0x000fe20003f45270 */
[----:B------:R-:W-:Y:S01]  /*b4c0*/  IMAD.IADD R20, R75, 0x1, R147 ;  /* 0x000000014b147824 */ /* 0x000fe200078e0293 */
[----:B------:R-:W-:Y:S01]  /*b4d0*/  ISETP.NE.AND P0, PT, R191, 0x2, PT ;  /* 0x00000002bf00780c */ /* 0x000fe20003f05270 */
[----:B------:R-:W-:Y:S01]  /*b4e0*/  IMAD.IADD R21, R77, 0x1, R170 ;  /* 0x000000014d157824 */ /* 0x000fe200078e02aa */
[----:B------:R-:W-:Y:S02]  /*b4f0*/  ISETP.NE.AND P1, PT, R76, 0x2, PT ;  /* 0x000000024c00780c */ /* 0x000fe40003f25270 */
[----:B------:R-:W-:Y:S02]  /*b500*/  SEL R3, RZ, 0x1, P0 ;  /* 0x00000001ff037807 */ /* 0x000fe40000000000 */
[----:B------:R-:W-:Y:S02]  /*b510*/  SEL R0, RZ, 0x1, P1 ;  /* 0x00000001ff007807 */ /* 0x000fe40000800000 */
[----:B------:R-:W-:Y:S02]  /*b520*/  LOP3.LUT R182, R182, R3, RZ, 0x3c, !PT ;  /* 0x00000003b6b67212 */ /* 0x000fe400078e3cff */
[----:B------:R-:W-:Y:S02]  /*b530*/  LOP3.LUT R183, R183, R0, RZ, 0x3c, !PT ;  /* 0x00000000b7b77212 */ /* 0x000fe400078e3cff */
[----:B------:R-:W-:Y:S02]  /*b540*/  @P2 R2UR UR36, R179 ;  /* 0x00000000b32422ca */ /* 0x000fe400000e0000 */
[----:B------:R-:W-:Y:S02]  /*b550*/  SEL R191, R191, RZ, P0 ;  /* 0x000000ffbfbf7207 */ /* 0x000fe40000000000 */
[----:B------:R-:W-:Y:S01]  /*b560*/  SEL R76, R76, RZ, P1 ;  /* 0x000000ff4c4c7207 */ /* 0x000fe20000800000 */
[----:B------:R-:W-:Y:S10]  /*b570*/  @P2 BRA `(.L_x_136) ;  /* 0xffffff9800d82947 */ /* 0x000ff4000383ffff */
[----:B------:R-:W-:Y:S05]  /*b580*/  EXIT ;  /* 0x000000000000794d */ /* 0x000fea0003800000 */
.L_x_20:
[----:B--2---:R2:W1:Y:S02]  /*b590*/  SYNCS.PHASECHK.TRANS64.TRYWAIT P0, [R3+URZ+0x180], R2 ;  /* 0x00018002030075a7 */ /* 0x00446400080011ff */
[----:B-1----:R-:W-:Y:S05]  /*b5a0*/  @!P0 NANOSLEEP.SYNCS 0x989680 ;  /* 0x009896800000895d */ /* 0x002fea0003900000 */
[----:B------:R-:W1:Y:S02]  /*b5b0*/  @!P0 SYNCS.PHASECHK.TRANS64 P0, [R3+URZ+0x180], R2 ;  /* 0x00018002030085a7 */ /* 0x000e6400080010ff */
[----:B-1----:R-:W-:Y:S05]  /*b5c0*/  @!P0 BRA `(.L_x_20) ;  /* 0xfffffffc00f08947 */ /* 0x002fea000383ffff */
[----:B------:R-:W-:Y:S05]  /*b5d0*/  BRA `(.L_x_137) ;  /* 0xffffff60004c7947 */ /* 0x000fea000383ffff */
.L_x_23:
[----:B-1----:R-:W-:-:S07]  /*b5e0*/  MOV R2, UR33 ;  /* 0x0000002100027c02 */ /* 0x002fce0008000f00 */
.L_x_138:
[----:B-1----:R1:W2:Y:S02]  /*b5f0*/  SYNCS.PHASECHK.TRANS64.TRYWAIT P0, [R2+URZ+0x70], R5 ;  /* 0x00007005020075a7 */ /* 0x0022a400080011ff */
[----:B--2---:R-:W-:Y:S05]  /*b600*/  @!P0 NANOSLEEP.SYNCS 0x989680 ;  /* 0x009896800000895d */ /* 0x004fea0003900000 */
[----:B------:R-:W2:Y:S02]  /*b610*/  @!P0 SYNCS.PHASECHK.TRANS64 P0, [R2+URZ+0x70], R5 ;  /* 0x00007005020085a7 */ /* 0x000ea400080010ff */
[----:B--2---:R-:W-:Y:S05]  /*b620*/  @!P0 BRA `(.L_x_138) ;  /* 0xfffffffc00f08947 */ /* 0x004fea000383ffff */
[----:B------:R-:W-:Y:S05]  /*b630*/  BRA `(.L_x_22) ;  /* 0xffffff60009c7947 */ /* 0x000fea000383ffff */
.L_x_29:
[----:B-1----:R-:W-:-:S07]  /*b640*/  MOV R2, UR17 ;  /* 0x0000001100027c02 */ /* 0x002fce0008000f00 */
.L_x_139:
[----:B-1----:R1:W2:Y:S02]  /*b650*/  SYNCS.PHASECHK.TRANS64.TRYWAIT P0, [R2+URZ+0x70], R5 ;  /* 0x00007005020075a7 */ /* 0x0022a400080011ff */
[----:B--2---:R-:W-:Y:S05]  /*b660*/  @!P0 NANOSLEEP.SYNCS 0x989680 ;  /* 0x009896800000895d */ /* 0x004fea0003900000 */
[----:B------:R-:W2:Y:S02]  /*b670*/  @!P0 SYNCS.PHASECHK.TRANS64 P0, [R2+URZ+0x70], R5 ;  /* 0x00007005020085a7 */ /* 0x000ea400080010ff */
[----:B--2---:R-:W-:Y:S05]  /*b680*/  @!P0 BRA `(.L_x_139) ;  /* 0xfffffffc00f08947 */ /* 0x004fea000383ffff */
[----:B------:R-:W-:Y:S05]  /*b690*/  BRA `(.L_x_28) ;  /* 0xffffff6400447947 */ /* 0x000fea000383ffff */
.L_x_33:
[----:B-1----:R1:W2:Y:S02]  /*b6a0*/  SYNCS.PHASECHK.TRANS64.TRYWAIT P0, [R2+URZ+0x130], R3 ;  /* 0x00013003020075a7 */ /* 0x0022a400080011ff */
[----:B--2---:R-:W-:Y:S05]  /*b6b0*/  @!P0 NANOSLEEP.SYNCS 0x989680 ;  /* 0x009896800000895d */ /* 0x004fea0003900000 */
[----:B------:R-:W2:Y:S02]  /*b6c0*/  @!P0 SYNCS.PHASECHK.TRANS64 P0, [R2+URZ+0x130], R3 ;  /* 0x00013003020085a7 */ /* 0x000ea400080010ff */
[----:B--2---:R-:W-:Y:S05]  /*b6d0*/  @!P0 BRA `(.L_x_33) ;  /* 0xfffffffc00f08947 */ /* 0x004fea000383ffff */
[----:B------:R-:W-:Y:S05]  /*b6e0*/  BRA `(.L_x_140) ;  /* 0xffffff6400d47947 */ /* 0x000fea000383ffff */
.L_x_37:
[----:B----4-:R-:W-:-:S07]  /*b6f0*/  MOV R0, UR5 ;  /* 0x0000000500007c02 */ /* 0x010fce0008000f00 */
.L_x_141:
[----:B-1----:R1:W2:Y:S02]  /*b700*/  SYNCS.PHASECHK.TRANS64.TRYWAIT P0, [R0+URZ], R3 ;  /* 0x00000003000075a7 */ /* 0x0022a400080011ff */
[----:B--2---:R-:W-:Y:S05]  /*b710*/  @!P0 NANOSLEEP.SYNCS 0x989680 ;  /* 0x009896800000895d */ /* 0x004fea0003900000 */
[----:B------:R-:W2:Y:S02]  /*b720*/  @!P0 SYNCS.PHASECHK.TRANS64 P0, [R0+URZ], R3 ;  /* 0x00000003000085a7 */ /* 0x000ea400080010ff */
[----:B--2---:R-:W-:Y:S05]  /*b730*/  @!P0 BRA `(.L_x_141) ;  /* 0xfffffffc00f08947 */ /* 0x004fea000383ffff */
[----:B------:R-:W-:Y:S05]  /*b740*/  BRA `(.L_x_142) ;  /* 0xffffff6c00447947 */ /* 0x000fea000383ffff */
.L_x_38:
[----:B----4-:R-:W-:-:S07]  /*b750*/  MOV R0, UR5 ;  /* 0x0000000500007c02 */ /* 0x010fce0008000f00 */
.L_x_143:
[----:B-1----:R1:W2:Y:S02]  /*b760*/  SYNCS.PHASECHK.TRANS64.TRYWAIT P0, [R0+URZ], R3 ;  /* 0x00000003000075a7 */ /* 0x0022a400080011ff */
[----:B--2---:R-:W-:Y:S05]  /*b770*/  @!P0 NANOSLEEP.SYNCS 0x989680 ;  /* 0x009896800000895d */ /* 0x004fea0003900000 */
[----:B------:R-:W2:Y:S02]  /*b780*/  @!P0 SYNCS.PHASECHK.TRANS64 P0, [R0+URZ], R3 ;  /* 0x00000003000085a7 */ /* 0x000ea400080010ff */
[----:B--2---:R-:W-:Y:S05]  /*b790*/  @!P0 BRA `(.L_x_143) ;  /* 0xfffffffc00f08947 */ /* 0x004fea000383ffff */
[----:B------:R-:W-:Y:S05]  /*b7a0*/  BRA `(.L_x_144) ;  /* 0xffffff6c00507947 */ /* 0x000fea000383ffff */
.L_x_39:
[----:B----4-:R-:W-:-:S07]  /*b7b0*/  MOV R0, UR5 ;  /* 0x0000000500007c02 */ /* 0x010fce0008000f00 */
.L_x_145:
[----:B-1----:R1:W2:Y:S02]  /*b7c0*/  SYNCS.PHASECHK.TRANS64.TRYWAIT P0, [R0+URZ], R3 ;  /* 0x00000003000075a7 */ /* 0x0022a400080011ff */
[----:B--2---:R-:W-:Y:S05]  /*b7d0*/  @!P0 NANOSLEEP.SYNCS 0x989680 ;  /* 0x009896800000895d */ /* 0x004fea0003900000 */
[----:B------:R-:W2:Y:S02]  /*b7e0*/  @!P0 SYNCS.PHASECHK.TRANS64 P0, [R0+URZ], R3 ;  /* 0x00000003000085a7 */ /* 0x000ea400080010ff */
[----:B--2---:R-:W-:Y:S05]  /*b7f0*/  @!P0 BRA `(.L_x_145) ;  /* 0xfffffffc00f08947 */ /* 0x004fea000383ffff */
[----:B------:R-:W-:Y:S05]  /*b800*/  BRA `(.L_x_146) ;  /* 0xffffff6c005c7947 */ /* 0x000fea000383ffff */
.L_x_40:
[----:B----4-:R-:W-:-:S07]  /*b810*/  MOV R0, UR5 ;  /* 0x0000000500007c02 */ /* 0x010fce0008000f00 */
.L_x_147:
[----:B-1----:R1:W2:Y:S02]  /*b820*/  SYNCS.PHASECHK.TRANS64.TRYWAIT P0, [R0+URZ], R3 ;  /* 0x00000003000075a7 */ /* 0x0022a400080011ff */
[----:B--2---:R-:W-:Y:S05]  /*b830*/  @!P0 NANOSLEEP.SYNCS 0x989680 ;  /* 0x009896800000895d */ /* 0x004fea0003900000 */
[----:B------:R-:W2:Y:S02]  /*b840*/  @!P0 SYNCS.PHASECHK.TRANS64 P0, [R0+URZ], R3 ;  /* 0x00000003000085a7 */ /* 0x000ea400080010ff */
[----:B--2---:R-:W-:Y:S05]  /*b850*/  @!P0 BRA `(.L_x_147) ;  /* 0xfffffffc00f08947 */ /* 0x004fea000383ffff */
[----:B------:R-:W-:Y:S05]  /*b860*/  BRA `(.L_x_148) ;  /* 0xffffff6c00687947 */ /* 0x000fea000383ffff */
.L_x_41:
[----:B----4-:R-:W-:-:S07]  /*b870*/  MOV R0, UR5 ;  /* 0x0000000500007c02 */ /* 0x010fce0008000f00 */
.L_x_149:
[----:B-1----:R1:W2:Y:S02]  /*b880*/  SYNCS.PHASECHK.TRANS64.TRYWAIT P0, [R0+URZ], R3 ;  /* 0x00000003000075a7 */ /* 0x0022a400080011ff */
[----:B--2---:R-:W-:Y:S05]  /*b890*/  @!P0 NANOSLEEP.SYNCS 0x989680 ;  /* 0x009896800000895d */ /* 0x004fea0003900000 */
[----:B------:R-:W2:Y:S02]  /*b8a0*/  @!P0 SYNCS.PHASECHK.TRANS64 P0, [R0+URZ], R3 ;  /* 0x00000003000085a7 */ /* 0x000ea400080010ff */
[----:B--2---:R-:W-:Y:S05]  /*b8b0*/  @!P0 BRA `(.L_x_149) ;  /* 0xfffffffc00f08947 */ /* 0x004fea000383ffff */
[----:B------:R-:W-:Y:S05]  /*b8c0*/  BRA `(.L_x_150) ;  /* 0xffffff6c00747947 */ /* 0x000fea000383ffff */
.L_x_42:
[----:B----4-:R-:W-:-:S07]  /*b8d0*/  MOV R0, UR5 ;  /* 0x0000000500007c02 */ /* 0x010fce0008000f00 */
.L_x_151:
[----:B-1----:R1:W2:Y:S02]  /*b8e0*/  SYNCS.PHASECHK.TRANS64.TRYWAIT P0, [R0+URZ], R3 ;  /* 0x00000003000075a7 */ /* 0x0022a400080011ff */
[----:B--2---:R-:W-:Y:S05]  /*b8f0*/  @!P0 NANOSLEEP.SYNCS 0x989680 ;  /* 0x009896800000895d */ /* 0x004fea0003900000 */
[----:B------:R-:W2:Y:S02]  /*b900*/  @!P0 SYNCS.PHASECHK.TRANS64 P0, [R0+URZ], R3 ;  /* 0x00000003000085a7 */ /* 0x000ea400080010ff */
[----:B--2---:R-:W-:Y:S05]  /*b910*/  @!P0 BRA `(.L_x_151) ;  /* 0xfffffffc00f08947 */ /* 0x004fea000383ffff */
[----:B------:R-:W-:Y:S05]  /*b920*/  BRA `(.L_x_152) ;  /* 0xffffff6c00807947 */ /* 0x000fea000383ffff */
.L_x_43:
[----:B----4-:R-:W-:-:S07]  /*b930*/  MOV R0, UR5 ;  /* 0x0000000500007c02 */ /* 0x010fce0008000f00 */
.L_x_153:
[----:B-1----:R1:W2:Y:S02]  /*b940*/  SYNCS.PHASECHK.TRANS64.TRYWAIT P0, [R0+URZ], R3 ;  /* 0x00000003000075a7 */ /* 0x0022a400080011ff */
[----:B--2---:R-:W-:Y:S05]  /*b950*/  @!P0 NANOSLEEP.SYNCS 0x989680 ;  /* 0x009896800000895d */ /* 0x004fea0003900000 */
[----:B------:R-:W2:Y:S02]  /*b960*/  @!P0 SYNCS.PHASECHK.TRANS64 P0, [R0+URZ], R3 ;  /* 0x00000003000085a7 */ /* 0x000ea400080010ff */
[----:B--2---:R-:W-:Y:S05]  /*b970*/  @!P0 BRA `(.L_x_153) ;  /* 0xfffffffc00f08947 */ /* 0x004fea000383ffff */
[----:B------:R-:W-:Y:S05]  /*b980*/  BRA `(.L_x_154) ;  /* 0xffffff6c008c7947 */ /* 0x000fea000383ffff */
.L_x_44:
[----:B----4-:R-:W-:-:S07]  /*b990*/  MOV R0, UR5 ;  /* 0x0000000500007c02 */ /* 0x010fce0008000f00 */
.L_x_155:
[----:B-1----:R1:W2:Y:S02]  /*b9a0*/  SYNCS.PHASECHK.TRANS64.TRYWAIT P0, [R0+URZ], R3 ;  /* 0x00000003000075a7 */ /* 0x0022a400080011ff */
[----:B--2---:R-:W-:Y:S05]  /*b9b0*/  @!P0 NANOSLEEP.SYNCS 0x989680 ;  /* 0x009896800000895d */ /* 0x004fea0003900000 */
[----:B------:R-:W2:Y:S02]  /*b9c0*/  @!P0 SYNCS.PHASECHK.TRANS64 P0, [R0+URZ], R3 ;  /* 0x00000003000085a7 */ /* 0x000ea400080010ff */
[----:B--2---:R-:W-:Y:S05]  /*b9d0*/  @!P0 BRA `(.L_x_155) ;  /* 0xfffffffc00f08947 */ /* 0x004fea000383ffff */
[----:B------:R-:W-:Y:S05]  /*b9e0*/  BRA `(.L_x_156) ;  /* 0xffffff6c00987947 */ /* 0x000fea000383ffff */
.L_x_45:
[----:B----4-:R-:W-:-:S07]  /*b9f0*/  MOV R0, UR5 ;  /* 0x0000000500007c02 */ /* 0x010fce0008000f00 */
.L_x_157:
[----:B-1----:R1:W2:Y:S02]  /*ba00*/  SYNCS.PHASECHK.TRANS64.TRYWAIT P0, [R0+URZ], R3 ;  /* 0x00000003000075a7 */ /* 0x0022a400080011ff */
[----:B--2---:R-:W-:Y:S05]  /*ba10*/  @!P0 NANOSLEEP.SYNCS 0x989680 ;  /* 0x009896800000895d */ /* 0x004fea0003900000 */
[----:B------:R-:W2:Y:S02]  /*ba20*/  @!P0 SYNCS.PHASECHK.TRANS64 P0, [R0+URZ], R3 ;  /* 0x00000003000085a7 */ /* 0x000ea400080010ff */
[----:B--2---:R-:W-:Y:S05]  /*ba30*/  @!P0 BRA `(.L_x_157) ;  /* 0xfffffffc00f08947 */ /* 0x004fea000383ffff */
[----:B------:R-:W-:Y:S05]  /*ba40*/  BRA `(.L_x_158) ;  /* 0xffffff6c00a47947 */ /* 0x000fea000383ffff */
.L_x_46:
[----:B----4-:R-:W-:-:S07]  /*ba50*/  MOV R0, UR5 ;  /* 0x0000000500007c02 */ /* 0x010fce0008000f00 */
.L_x_159:
[----:B-1----:R1:W2:Y:S02]  /*ba60*/  SYNCS.PHASECHK.TRANS64.TRYWAIT P0, [R0+URZ], R3 ;  /* 0x00000003000075a7 */ /* 0x0022a400080011ff */
[----:B--2---:R-:W-:Y:S05]  /*ba70*/  @!P0 NANOSLEEP.SYNCS 0x989680 ;  /* 0x009896800000895d */ /* 0x004fea0003900000 */
[----:B------:R-:W2:Y:S02]  /*ba80*/  @!P0 SYNCS.PHASECHK.TRANS64 P0, [R0+URZ], R3 ;  /* 0x00000003000085a7 */ /* 0x000ea400080010ff */
[----:B--2---:R-:W-:Y:S05]  /*ba90*/  @!P0 BRA `(.L_x_159) ;  /* 0xfffffffc00f08947 */ /* 0x004fea000383ffff */
[----:B------:R-:W-:Y:S05]  /*baa0*/  BRA `(.L_x_160) ;  /* 0xffffff6c00b07947 */ /* 0x000fea000383ffff */
.L_x_47:
[----:B----4-:R-:W-:-:S07]  /*bab0*/  MOV R0, UR5 ;  /* 0x0000000500007c02 */ /* 0x010fce0008000f00 */
.L_x_161:
[----:B-1----:R1:W2:Y:S02]  /*bac0*/  SYNCS.PHASECHK.TRANS64.TRYWAIT P0, [R0+URZ], R3 ;  /* 0x00000003000075a7 */ /* 0x0022a400080011ff */
[----:B--2---:R-:W-:Y:S05]  /*bad0*/  @!P0 NANOSLEEP.SYNCS 0x989680 ;  /* 0x009896800000895d */ /* 0x004fea0003900000 */
[----:B------:R-:W2:Y:S02]  /*bae0*/  @!P0 SYNCS.PHASECHK.TRANS64 P0, [R0+URZ], R3 ;  /* 0x00000003000085a7 */ /* 0x000ea400080010ff */
[----:B--2---:R-:W-:Y:S05]  /*baf0*/  @!P0 BRA `(.L_x_161) ;  /* 0xfffffffc00f08947 */ /* 0x004fea000383ffff */
[----:B------:R-:W-:Y:S05]  /*bb00*/  BRA `(.L_x_162) ;  /* 0xffffff6c00bc7947 */ /* 0x000fea000383ffff */
.L_x_48:
[----:B----4-:R-:W-:-:S07]  /*bb10*/  MOV R0, UR5 ;  /* 0x0000000500007c02 */ /* 0x010fce0008000f00 */
.L_x_163:
[----:B-1----:R1:W2:Y:S02]  /*bb20*/  SYNCS.PHASECHK.TRANS64.TRYWAIT P0, [R0+URZ], R3 ;  /* 0x00000003000075a7 */ /* 0x0022a400080011ff */
[----:B--2---:R-:W-:Y:S05]  /*bb30*/  @!P0 NANOSLEEP.SYNCS 0x989680 ;  /* 0x009896800000895d */ /* 0x004fea0003900000 */
[----:B------:R-:W2:Y:S02]  /*bb40*/  @!P0 SYNCS.PHASECHK.TRANS64 P0, [R0+URZ], R3 ;  /* 0x00000003000085a7 */ /* 0x000ea400080010ff */
[----:B--2---:R-:W-:Y:S05]  /*bb50*/  @!P0 BRA `(.L_x_163) ;  /* 0xfffffffc00f08947 */ /* 0x004fea000383ffff */
[----:B------:R-:W-:Y:S05]  /*bb60*/  BRA `(.L_x_164) ;  /* 0xffffff6c00c87947 */ /* 0x000fea000383ffff */
.L_x_49:
[----:B----4-:R-:W-:-:S07]  /*bb70*/  MOV R0, UR5 ;  /* 0x0000000500007c02 */ /* 0x010fce0008000f00 */
.L_x_165:
[----:B-1----:R1:W2:Y:S02]  /*bb80*/  SYNCS.PHASECHK.TRANS64.TRYWAIT P0, [R0+URZ], R3 ;  /* 0x00000003000075a7 */ /* 0x0022a400080011ff */
[----:B--2---:R-:W-:Y:S05]  /*bb90*/  @!P0 NANOSLEEP.SYNCS 0x989680 ;  /* 0x009896800000895d */ /* 0x004fea0003900000 */
[----:B------:R-:W2:Y:S02]  /*bba0*/  @!P0 SYNCS.PHASECHK.TRANS64 P0, [R0+URZ], R3 ;  /* 0x00000003000085a7 */ /* 0x000ea400080010ff */
[----:B--2---:R-:W-:Y:S05]  /*bbb0*/  @!P0 BRA `(.L_x_165) ;  /* 0xfffffffc00f08947 */ /* 0x004fea000383ffff */
[----:B------:R-:W-:Y:S05]  /*bbc0*/  BRA `(.L_x_166) ;  /* 0xffffff6c00d47947 */ /* 0x000fea000383ffff */
.L_x_52:
[----:B-1----:R1:W2:Y:S02]  /*bbd0*/  SYNCS.PHASECHK.TRANS64.TRYWAIT P0, [R0+URZ+0x170], R5 ;  /* 0x00017005000075a7 */ /* 0x0022a400080011ff */
[----:B--2---:R-:W-:Y:S05]  /*bbe0*/  @!P0 NANOSLEEP.SYNCS 0x989680 ;  /* 0x009896800000895d */ /* 0x004fea0003900000 */
[----:B------:R-:W2:Y:S02]  /*bbf0*/  @!P0 SYNCS.PHASECHK.TRANS64 P0, [R0+URZ+0x170], R5 ;  /* 0x00017005000085a7 */ /* 0x000ea400080010ff */
[----:B--2---:R-:W-:Y:S05]  /*bc00*/  @!P0 BRA `(.L_x_52) ;  /* 0xfffffffc00f08947 */ /* 0x004fea000383ffff */
[----:B------:R-:W-:Y:S05]  /*bc10*/  BRA `(.L_x_167) ;  /* 0xffffff7000307947 */ /* 0x000fea000383ffff */
.L_x_53:
[----:B------:R-:W-:-:S07]  /*bc20*/  MOV R0, UR5 ;  /* 0x0000000500007c02 */ /* 0x000fce0008000f00 */
.L_x_168:
[----:B-1----:R1:W2:Y:S02]  /*bc30*/  SYNCS.PHASECHK.TRANS64.TRYWAIT P0, [R0+URZ+0x140], R5 ;  /* 0x00014005000075a7 */ /* 0x0022a400080011ff */
[----:B--2---:R-:W-:Y:S05]  /*bc40*/  @!P0 NANOSLEEP.SYNCS 0x989680 ;  /* 0x009896800000895d */ /* 0x004fea0003900000 */
[----:B------:R-:W2:Y:S02]  /*bc50*/  @!P0 SYNCS.PHASECHK.TRANS64 P0, [R0+URZ+0x140], R5 ;  /* 0x00014005000085a7 */ /* 0x000ea400080010ff */
[----:B--2---:R-:W-:Y:S05]  /*bc60*/  @!P0 BRA `(.L_x_168) ;  /* 0xfffffffc00f08947 */ /* 0x004fea000383ffff */
[----:B------:R-:W-:Y:S05]  /*bc70*/  BRA `(.L_x_169) ;  /* 0xffffff7000407947 */ /* 0x000fea000383ffff */
.L_x_54:
[----:B-1----:R1:W2:Y:S02]  /*bc80*/  SYNCS.PHASECHK.TRANS64.TRYWAIT P1, [R0+URZ+0x130], R5 ;  /* 0x00013005000075a7 */ /* 0x0022a400080211ff */
[----:B--2---:R-:W-:Y:S05]  /*bc90*/  @!P1 NANOSLEEP.SYNCS 0x989680 ;  /* 0x009896800000995d */ /* 0x004fea0003900000 */
[----:B------:R-:W2:Y:S02]  /*bca0*/  @!P1 SYNCS.PHASECHK.TRANS64 P1, [R0+URZ+0x130], R5 ;  /* 0x00013005000095a7 */ /* 0x000ea400080210ff */
[----:B--2---:R-:W-:Y:S05]  /*bcb0*/  @!P1 BRA `(.L_x_54) ;  /* 0xfffffffc00f09947 */ /* 0x004fea000383ffff */
[----:B------:R-:W-:Y:S05]  /*bcc0*/  BRA `(.L_x_170) ;  /* 0xffffff7000707947 */ /* 0x000fea000383ffff */
.L_x_57:
[----:B------:R-:W-:-:S07]  /*bcd0*/  MOV R0, UR5 ;  /* 0x0000000500007c02 */ /* 0x000fce0008000f00 */
.L_x_171:
[----:B-1----:R1:W2:Y:S02]  /*bce0*/  SYNCS.PHASECHK.TRANS64.TRYWAIT P0, [R0+URZ+0x140], R3 ;  /* 0x00014003000075a7 */ /* 0x0022a400080011ff */
[----:B--2---:R-:W-:Y:S05]  /*bcf0*/  @!P0 NANOSLEEP.SYNCS 0x989680 ;  /* 0x009896800000895d */ /* 0x004fea0003900000 */
[----:B------:R-:W2:Y:S02]  /*bd00*/  @!P0 SYNCS.PHASECHK.TRANS64 P0, [R0+URZ+0x140], R3 ;  /* 0x00014003000085a7 */ /* 0x000ea400080010ff */
[----:B--2---:R-:W-:Y:S05]  /*bd10*/  @!P0 BRA `(.L_x_171) ;  /* 0xfffffffc00f08947 */ /* 0x004fea000383ffff */
[----:B------:R-:W-:Y:S05]  /*bd20*/  BRA `(.L_x_56) ;  /* 0xffffff7000c47947 */ /* 0x000fea000383ffff */
.L_x_64:
[----:B-1----:R1:W2:Y:S02]  /*bd30*/  SYNCS.PHASECHK.TRANS64.TRYWAIT P1, [R0+URZ+0x130], R5 ;  /* 0x00013005000075a7 */ /* 0x0022a400080211ff */
[----:B--2---:R-:W-:Y:S05]  /*bd40*/  @!P1 NANOSLEEP.SYNCS 0x989680 ;  /* 0x009896800000995d */ /* 0x004fea0003900000 */
[----:B------:R-:W2:Y:S02]  /*bd50*/  @!P1 SYNCS.PHASECHK.TRANS64 P1, [R0+URZ+0x130], R5 ;  /* 0x00013005000095a7 */ /* 0x000ea400080210ff */
[----:B--2---:R-:W-:Y:S05]  /*bd60*/  @!P1 BRA `(.L_x_64) ;  /* 0xfffffffc00f09947 */ /* 0x004fea000383ffff */
[----:B------:R-:W-:Y:S05]  /*bd70*/  BRA `(.L_x_172) ;  /* 0xffffff78001c7947 */ /* 0x000fea000383ffff */
.L_x_65:
[----:B------:R-:W-:-:S07]  /*bd80*/  MOV R3, UR9 ;  /* 0x0000000900037c02 */ /* 0x000fce0008000f00 */
.L_x_173:
[----:B-1----:R1:W2:Y:S02]  /*bd90*/  SYNCS.PHASECHK.TRANS64.TRYWAIT P0, [R3+URZ+0x160], R0 ;  /* 0x00016000030075a7 */ /* 0x0022a400080011ff */
[----:B--2---:R-:W-:Y:S05]  /*bda0*/  @!P0 NANOSLEEP.SYNCS 0x989680 ;  /* 0x009896800000895d */ /* 0x004fea0003900000 */
[----:B------:R-:W2:Y:S02]  /*bdb0*/  @!P0 SYNCS.PHASECHK.TRANS64 P0, [R3+URZ+0x160], R0 ;  /* 0x00016000030085a7 */ /* 0x000ea400080010ff */
[----:B--2---:R-:W-:Y:S05]  /*bdc0*/  @!P0 BRA `(.L_x_173) ;  /* 0xfffffffc00f08947 */ /* 0x004fea000383ffff */
[----:B------:R-:W-:Y:S05]  /*bdd0*/  BRA `(.L_x_174) ;  /* 0xffffff7800507947 */ /* 0x000fea000383ffff */
.L_x_68:
[----:B------:R-:W-:Y:S07]  /*bde0*/  MOV R0, UR7 ;  /* 0x0000000700007c02 */ /* 0x000fee0008000f00 */
.L_x_175:
[----:B-1----:R1:W2:Y:S02]  /*bdf0*/  SYNCS.PHASECHK.TRANS64.TRYWAIT P0, [R0+URZ], R3 ;  /* 0x00000003000075a7 */ /* 0x0022a400080011ff */
[----:B--2---:R-:W-:Y:S05]  /*be00*/  @!P0 NANOSLEEP.SYNCS 0x989680 ;  /* 0x009896800000895d */ /* 0x004fea0003900000 */
[----:B------:R-:W2:Y:S02]  /*be10*/  @!P0 SYNCS.PHASECHK.TRANS64 P0, [R0+URZ], R3 ;  /* 0x00000003000085a7 */ /* 0x000ea400080010ff */
[----:B--2---:R-:W-:Y:S05]  /*be20*/  @!P0 BRA `(.L_x_175) ;  /* 0xfffffffc00f08947 */ /* 0x004fea000383ffff */
[----:B------:R-:W-:Y:S05]  /*be30*/  BRA `(.L_x_67) ;  /* 0xffffff7800707947 */ /* 0x000fea000383ffff */
.L_x_71:
[----:B------:R-:W-:-:S07]  /*be40*/  MOV R0, UR5 ;  /* 0x0000000500007c02 */ /* 0x000fce0008000f00 */
.L_x_176:
[----:B--2---:R2:W3:Y:S02]  /*be50*/  SYNCS.PHASECHK.TRANS64.TRYWAIT P0, [R0+URZ], R3 ;  /* 0x00000003000075a7 */ /* 0x0044e400080011ff */
[----:B---3--:R-:W-:Y:S05]  /*be60*/  @!P0 NANOSLEEP.SYNCS 0x989680 ;  /* 0x009896800000895d */ /* 0x008fea0003900000 */
[----:B------:R-:W3:Y:S02]  /*be70*/  @!P0 SYNCS.PHASECHK.TRANS64 P0, [R0+URZ], R3 ;  /* 0x00000003000085a7 */ /* 0x000ee400080010ff */
[----:B---3--:R-:W-:Y:S05]  /*be80*/  @!P0 BRA `(.L_x_176) ;  /* 0xfffffffc00f08947 */ /* 0x008fea000383ffff */
[----:B------:R-:W-:Y:S05]  /*be90*/  BRA `(.L_x_177) ;  /* 0xffffff7c00107947 */ /* 0x000fea000383ffff */
.L_x_72:
[----:B------:R-:W-:-:S07]  /*bea0*/  MOV R0, UR7 ;  /* 0x0000000700007c02 */ /* 0x000fce0008000f00 */
.L_x_178:
[----:B--2---:R2:W3:Y:S02]  /*beb0*/  SYNCS.PHASECHK.TRANS64.TRYWAIT P0, [R0+URZ], R3 ;  /* 0x00000003000075a7 */ /* 0x0044e400080011ff */
[----:B---3--:R-:W-:Y:S05]  /*bec0*/  @!P0 NANOSLEEP.SYNCS 0x989680 ;  /* 0x009896800000895d */ /* 0x008fea0003900000 */
[----:B------:R-:W3:Y:S02]  /*bed0*/  @!P0 SYNCS.PHASECHK.TRANS64 P0, [R0+URZ], R3 ;  /* 0x00000003000085a7 */ /* 0x000ee400080010ff */
[----:B---3--:R-:W-:Y:S05]  /*bee0*/  @!P0 BRA `(.L_x_178) ;  /* 0xfffffffc00f08947 */ /* 0x008fea000383ffff */
[----:B------:R-:W-:Y:S05]  /*bef0*/  BRA `(.L_x_179) ;  /* 0xffffff7c001c7947 */ /* 0x000fea000383ffff */
.L_x_77:
[----:B--2---:R2:W3:Y:S02]  /*bf00*/  SYNCS.PHASECHK.TRANS64.TRYWAIT P0, [R0+URZ+0x130], R3 ;  /* 0x00013003000075a7 */ /* 0x0044e400080011ff */
[----:B---3--:R-:W-:Y:S05]  /*bf10*/  @!P0 NANOSLEEP.SYNCS 0x989680 ;  /* 0x009896800000895d */ /* 0x008fea0003900000 */
[----:B------:R-:W3:Y:S02]  /*bf20*/  @!P0 SYNCS.PHASECHK.TRANS64 P0, [R0+URZ+0x130], R3 ;  /* 0x00013003000085a7 */ /* 0x000ee400080010ff */
[----:B---3--:R-:W-:Y:S05]  /*bf30*/  @!P0 BRA `(.L_x_77) ;  /* 0xfffffffc00f08947 */ /* 0x008fea000383ffff */
[----:B------:R-:W-:Y:S05]  /*bf40*/  BRA `(.L_x_180) ;  /* 0xffffff8000287947 */ /* 0x000fea000383ffff */
.L_x_80:
[----:B------:R-:W-:Y:S07]  /*bf50*/  MOV R0, UR7 ;  /* 0x0000000700007c02 */ /* 0x000fee0008000f00 */
.L_x_181:
[----:B--2---:R2:W3:Y:S02]  /*bf60*/  SYNCS.PHASECHK.TRANS64.TRYWAIT P0, [R0+URZ+0x128], R3 ;  /* 0x00012803000075a7 */ /* 0x0044e400080011ff */
[----:B---3--:R-:W-:Y:S05]  /*bf70*/  @!P0 NANOSLEEP.SYNCS 0x989680 ;  /* 0x009896800000895d */ /* 0x008fea0003900000 */
[----:B------:R-:W3:Y:S02]  /*bf80*/  @!P0 SYNCS.PHASECHK.TRANS64 P0, [R0+URZ+0x128], R3 ;  /* 0x00012803000085a7 */ /* 0x000ee400080010ff */
[----:B---3--:R-:W-:Y:S05]  /*bf90*/  @!P0 BRA `(.L_x_181) ;  /* 0xfffffffc00f08947 */ /* 0x008fea000383ffff */
[----:B------:R-:W-:Y:S05]  /*bfa0*/  BRA `(.L_x_79) ;  /* 0xffffff8400087947 */ /* 0x000fea000383ffff */
.L_x_83:
[----:B------:R-:W-:Y:S07]  /*bfb0*/  MOV R3, UR7 ;  /* 0x0000000700037c02 */ /* 0x000fee0008000f00 */
.L_x_182:
[----:B-1----:R1:W2:Y:S02]  /*bfc0*/  SYNCS.PHASECHK.TRANS64.TRYWAIT P0, [R3+URZ+0x100], R12 ;  /* 0x0001000c030075a7 */ /* 0x0022a400080011ff */
[----:B--2---:R-:W-:Y:S05]  /*bfd0*/  @!P0 NANOSLEEP.SYNCS 0x989680 ;  /* 0x009896800000895d */ /* 0x004fea0003900000 */
[----:B------:R-:W2:Y:S02]  /*bfe0*/  @!P0 SYNCS.PHASECHK.TRANS64 P0, [R3+URZ+0x100], R12 ;  /* 0x0001000c030085a7 */ /* 0x000ea400080010ff */
[----:B--2---:R-:W-:Y:S05]  /*bff0*/  @!P0 BRA `(.L_x_182) ;  /* 0xfffffffc00f08947 */ /* 0x004fea000383ffff */
[----:B------:R-:W-:Y:S05]  /*c000*/  BRA `(.L_x_183) ;  /* 0xffffff8400807947 */ /* 0x000fea000383ffff */
.L_x_84:
[----:B-1----:R-:W-:Y:S07]  /*c010*/  MOV R3, UR7 ;  /* 0x0000000700037c02 */ /* 0x002fee0008000f00 */
.L_x_184:
[----:B-1----:R1:W2:Y:S02]  /*c020*/  SYNCS.PHASECHK.TRANS64.TRYWAIT P0, [R3+URZ+0x108], R12 ;  /* 0x0001080c030075a7 */ /* 0x0022a400080011ff */
[----:B--2---:R-:W-:Y:S05]  /*c030*/  @!P0 NANOSLEEP.SYNCS 0x989680 ;  /* 0x009896800000895d */ /* 0x004fea0003900000 */
[----:B------:R-:W2:Y:S02]  /*c040*/  @!P0 SYNCS.PHASECHK.TRANS64 P0, [R3+URZ+0x108], R12 ;  /* 0x0001080c030085a7 */ /* 0x000ea400080010ff */
[----:B--2---:R-:W-:Y:S05]  /*c050*/  @!P0 BRA `(.L_x_184) ;  /* 0xfffffffc00f08947 */ /* 0x004fea000383ffff */
[----:B------:R-:W-:Y:S05]  /*c060*/  BRA `(.L_x_185) ;  /* 0xffffff8400bc7947 */ /* 0x000fea000383ffff */
.L_x_85:
[----:B-1----:R-:W-:Y:S07]  /*c070*/  MOV R3, UR7 ;  /* 0x0000000700037c02 */ /* 0x002fee0008000f00 */
.L_x_186:
[----:B-1----:R1:W2:Y:S02]  /*c080*/  SYNCS.PHASECHK.TRANS64.TRYWAIT P0, [R3+URZ+0x110], R12 ;  /* 0x0001100c030075a7 */ /* 0x0022a400080011ff */
[----:B--2---:R-:W-:Y:S05]  /*c090*/  @!P0 NANOSLEEP.SYNCS 0x989680 ;  /* 0x009896800000895d */ /* 0x004fea0003900000 */
[----:B------:R-:W2:Y:S02]  /*c0a0*/  @!P0 SYNCS.PHASECHK.TRANS64 P0, [R3+URZ+0x110], R12 ;  /* 0x0001100c030085a7 */ /* 0x000ea400080010ff */
[----:B--2---:R-:W-:Y:S05]  /*c0b0*/  @!P0 BRA `(.L_x_186) ;  /* 0xfffffffc00f08947 */ /* 0x004fea000383ffff */
[----:B------:R-:W-:Y:S05]  /*c0c0*/  BRA `(.L_x_187) ;  /* 0xffffff8800047947 */ /* 0x000fea000383ffff */
.L_x_86:
[----:B------:R-:W-:Y:S07]  /*c0d0*/  MOV R3, UR7 ;  /* 0x0000000700037c02 */ /* 0x000fee0008000f00 */
.L_x_188:
[----:B-1----:R1:W2:Y:S02]  /*c0e0*/  SYNCS.PHASECHK.TRANS64.TRYWAIT P0, [R3+URZ+0x118], R12 ;  /* 0x0001180c030075a7 */ /* 0x0022a400080011ff */
[----:B--2---:R-:W-:Y:S05]  /*c0f0*/  @!P0 NANOSLEEP.SYNCS 0x989680 ;  /* 0x009896800000895d */ /* 0x004fea0003900000 */
[----:B------:R-:W2:Y:S02]  /*c100*/  @!P0 SYNCS.PHASECHK.TRANS64 P0, [R3+URZ+0x118], R12 ;  /* 0x0001180c030085a7 */ /* 0x000ea400080010ff */
[----:B--2---:R-:W-:Y:S05]  /*c110*/  @!P0 BRA `(.L_x_188) ;  /* 0xfffffffc00f08947 */ /* 0x004fea000383ffff */
[----:B------:R-:W-:Y:S05]  /*c120*/  BRA `(.L_x_189) ;  /* 0xffffff88008c7947 */ /* 0x000fea000383ffff */
.L_x_88:
[----:B------:R-:W-:-:S07]  /*c130*/  MOV R0, UR7 ;  /* 0x0000000700007c02 */ /* 0x000fce0008000f00 */
.L_x_190:
[----:B-1----:R1:W3:Y:S02]  /*c140*/  SYNCS.PHASECHK.TRANS64.TRYWAIT P0, [R0+URZ+0x100], R3 ;  /* 0x00010003000075a7 */ /* 0x0022e400080011ff */
[----:B---3--:R-:W-:Y:S05]  /*c150*/  @!P0 NANOSLEEP.SYNCS 0x989680 ;  /* 0x009896800000895d */ /* 0x008fea0003900000 */
[----:B------:R-:W3:Y:S02]  /*c160*/  @!P0 SYNCS.PHASECHK.TRANS64 P0, [R0+URZ+0x100], R3 ;  /* 0x00010003000085a7 */ /* 0x000ee400080010ff */
[----:B---3--:R-:W-:Y:S05]  /*c170*/  @!P0 BRA `(.L_x_190) ;  /* 0xfffffffc00f08947 */ /* 0x008fea000383ffff */
[----:B------:R-:W-:Y:S05]  /*c180*/  BRA `(.L_x_191) ;  /* 0xffffff8800fc7947 */ /* 0x000fea000383ffff */
.L_x_89:
[----:B-1----:R-:W-:-:S07]  /*c190*/  MOV R0, UR7 ;  /* 0x0000000700007c02 */ /* 0x002fce0008000f00 */
.L_x_192:
[----:B-1----:R1:W3:Y:S02]  /*c1a0*/  SYNCS.PHASECHK.TRANS64.TRYWAIT P0, [R0+URZ+0x108], R3 ;  /* 0x00010803000075a7 */ /* 0x0022e400080011ff */
[----:B---3--:R-:W-:Y:S05]  /*c1b0*/  @!P0 NANOSLEEP.SYNCS 0x989680 ;  /* 0x009896800000895d */ /* 0x008fea0003900000 */
[----:B------:R-:W3:Y:S02]  /*c1c0*/  @!P0 SYNCS.PHASECHK.TRANS64 P0, [R0+URZ+0x108], R3 ;  /* 0x00010803000085a7 */ /* 0x000ee400080010ff */
[----:B---3--:R-:W-:Y:S05]  /*c1d0*/  @!P0 BRA `(.L_x_192) ;  /* 0xfffffffc00f08947 */ /* 0x008fea000383ffff */
[----:B------:R-:W-:Y:S05]  /*c1e0*/  BRA `(.L_x_193) ;  /* 0xffffff8800ec7947 */ /* 0x000fea000383ffff */
.L_x_90:
[----:B-1----:R-:W-:-:S07]  /*c1f0*/  MOV R0, UR7 ;  /* 0x0000000700007c02 */ /* 0x002fce0008000f00 */
.L_x_194:
[----:B-1----:R1:W3:Y:S02]  /*c200*/  SYNCS.PHASECHK.TRANS64.TRYWAIT P0, [R0+URZ+0x110], R3 ;  /* 0x00011003000075a7 */ /* 0x0022e400080011ff */
[----:B---3--:R-:W-:Y:S05]  /*c210*/  @!P0 NANOSLEEP.SYNCS 0x989680 ;  /* 0x009896800000895d */ /* 0x008fea0003900000 */
[----:B------:R-:W3:Y:S02]  /*c220*/  @!P0 SYNCS.PHASECHK.TRANS64 P0, [R0+URZ+0x110], R3 ;  /* 0x00011003000085a7 */ /* 0x000ee400080010ff */
[----:B---3--:R-:W-:Y:S05]  /*c230*/  @!P0 BRA `(.L_x_194) ;  /* 0xfffffffc00f08947 */ /* 0x008fea000383ffff */
[----:B------:R-:W-:Y:S05]  /*c240*/  BRA `(.L_x_195) ;  /* 0xffffff8800dc7947 */ /* 0x000fea000383ffff */
.L_x_92:
[----:B--2---:R2:W4:Y:S02]  /*c250*/  SYNCS.PHASECHK.TRANS64.TRYWAIT P0, [R0+URZ+0x130], R3 ;  /* 0x00013003000075a7 */ /* 0x00452400080011ff */
[----:B----4-:R-:W-:Y:S05]  /*c260*/  @!P0 NANOSLEEP.SYNCS 0x989680 ;  /* 0x009896800000895d */ /* 0x010fea0003900000 */
[----:B------:R-:W4:Y:S02]  /*c270*/  @!P0 SYNCS.PHASECHK.TRANS64 P0, [R0+URZ+0x130], R3 ;  /* 0x00013003000085a7 */ /* 0x000f2400080010ff */
[----:B----4-:R-:W-:Y:S05]  /*c280*/  @!P0 BRA `(.L_x_92) ;  /* 0xfffffffc00f08947 */ /* 0x010fea000383ffff */
[----:B------:R-:W-:Y:S05]  /*c290*/  BRA `(.L_x_196) ;  /* 0xffffff8c00a47947 */ /* 0x000fea000383ffff */
.L_x_103:
[----:B-1----:R1:W3:Y:S02]  /*c2a0*/  SYNCS.PHASECHK.TRANS64.TRYWAIT P1, [R3+URZ+0xe0], R0 ;  /* 0x0000e000030075a7 */ /* 0x0022e400080211ff */
[----:B---3--:R-:W-:Y:S05]  /*c2b0*/  @!P1 NANOSLEEP.SYNCS 0x989680 ;  /* 0x009896800000995d */ /* 0x008fea0003900000 */
[----:B------:R-:W3:Y:S02]  /*c2c0*/  @!P1 SYNCS.PHASECHK.TRANS64 P1, [R3+URZ+0xe0], R0 ;  /* 0x0000e000030095a7 */ /* 0x000ee400080210ff */
[----:B---3--:R-:W-:Y:S05]  /*c2d0*/  @!P1 BRA `(.L_x_103) ;  /* 0xfffffffc00f09947 */ /* 0x008fea000383ffff */
[----:B------:R-:W-:Y:S05]  /*c2e0*/  BRA `(.L_x_102) ;  /* 0xffffff9800c87947 */ /* 0x000fea000383ffff */
.L_x_105:
[----:B-1----:R1:W4:Y:S02]  /*c2f0*/  SYNCS.PHASECHK.TRANS64.TRYWAIT P0, [R193+URZ+0x150], R2 ;  /* 0x00015002c10075a7 */ /* 0x00232400080011ff */
[----:B----4-:R-:W-:Y:S05]  /*c300*/  @!P0 NANOSLEEP.SYNCS 0x989680 ;  /* 0x009896800000895d */ /* 0x010fea0003900000 */
[----:B------:R-:W4:Y:S02]  /*c310*/  @!P0 SYNCS.PHASECHK.TRANS64 P0, [R193+URZ+0x150], R2 ;  /* 0x00015002c10085a7 */ /* 0x000f2400080010ff */
[----:B----4-:R-:W-:Y:S05]  /*c320*/  @!P0 BRA `(.L_x_105) ;  /* 0xfffffffc00f08947 */ /* 0x010fea000383ffff */
[----:B------:R-:W-:Y:S05]  /*c330*/  BRA `(.L_x_104) ;  /* 0xffffff9c00247947 */ /* 0x000fea000383ffff */
.L_x_114:
[----:B--2---:R2:W3:Y:S02]  /*c340*/  SYNCS.PHASECHK.TRANS64.TRYWAIT P0, [R204+URZ+0xe0], R3 ;  /* 0x0000e003cc0075a7 */ /* 0x0044e400080011ff */
[----:B---3--:R-:W-:Y:S05]  /*c350*/  @!P0 NANOSLEEP.SYNCS 0x989680 ;  /* 0x009896800000895d */ /* 0x008fea0003900000 */
[----:B------:R-:W3:Y:S02]  /*c360*/  @!P0 SYNCS.PHASECHK.TRANS64 P0, [R204+URZ+0xe0], R3 ;  /* 0x0000e003cc0085a7 */ /* 0x000ee400080010ff */
[----:B---3--:R-:W-:Y:S05]  /*c370*/  @!P0 BRA `(.L_x_114) ;  /* 0xfffffffc00f08947 */ /* 0x008fea000383ffff */
[----:B------:R-:W-:Y:S05]  /*c380*/  BRA `(.L_x_113) ;  /* 0xffffffb000307947 */ /* 0x000fea000383ffff */
.L_x_123:
[----:B--2---:R2:W3:Y:S02]  /*c390*/  SYNCS.PHASECHK.TRANS64.TRYWAIT P0, [R0+URZ+0xe0], R5 ;  /* 0x0000e005000075a7 */ /* 0x0044e400080011ff */
[----:B---3--:R-:W-:Y:S05]  /*c3a0*/  @!P0 NANOSLEEP.SYNCS 0x989680 ;  /* 0x009896800000895d */ /* 0x008fea0003900000 */
[----:B------:R-:W3:Y:S02]  /*c3b0*/  @!P0 SYNCS.PHASECHK.TRANS64 P0, [R0+URZ+0xe0], R5 ;  /* 0x0000e005000085a7 */ /* 0x000ee400080010ff */
[----:B---3--:R-:W-:Y:S05]  /*c3c0*/  @!P0 BRA `(.L_x_123) ;  /* 0xfffffffc00f08947 */ /* 0x008fea000383ffff */
[----:B------:R-:W-:Y:S05]  /*c3d0*/  BRA `(.L_x_122) ;  /* 0xffffffc400887947 */ /* 0x000fea000383ffff */
.L_x_132:
[----:B--2---:R2:W3:Y:S02]  /*c3e0*/  SYNCS.PHASECHK.TRANS64.TRYWAIT P0, [R0+URZ+0xe0], R3 ;  /* 0x0000e003000075a7 */ /* 0x0044e400080011ff */
[----:B---3--:R-:W-:Y:S05]  /*c3f0*/  @!P0 NANOSLEEP.SYNCS 0x989680 ;  /* 0x009896800000895d */ /* 0x008fea0003900000 */
[----:B------:R-:W3:Y:S02]  /*c400*/  @!P0 SYNCS.PHASECHK.TRANS64 P0, [R0+URZ+0xe0], R3 ;  /* 0x0000e003000085a7 */ /* 0x000ee400080010ff */
[----:B---3--:R-:W-:Y:S05]  /*c410*/  @!P0 BRA `(.L_x_132) ;  /* 0xfffffffc00f08947 */ /* 0x008fea000383ffff */
[----:B------:R-:W-:Y:S05]  /*c420*/  BRA `(.L_x_131) ;  /* 0xffffffd800ec7947 */ /* 0x000fea000383ffff */
        .weak           $__internal_0_$__cuda_sm10x_tcgen05_guardrail_trap_col_being_dealloced_not_returned_by_alloc
        .type           $__internal_0_$__cuda_sm10x_tcgen05_guardrail_trap_col_being_dealloced_not_returned_by_alloc,@function
        .size           $__internal_0_$__cuda_sm10x_tcgen05_guardrail_trap_col_being_dealloced_not_returned_by_alloc,($__internal_1_$__cuda_sm10x_tcgen05_guardrail_trap_phase_invalid_during_alloc - $__internal_0_$__cuda_sm10x_tcgen05_guardrail_trap_col_being_dealloced_not_returned_by_alloc)
$__internal_0_$__cuda_sm10x_tcgen05_guardrail_trap_col_being_dealloced_not_returned_by_alloc:
[----:B------:R-:W-:Y:S05]  /*c430*/  BPT.TRAP 0x1 ;  /* 0x000000040000795c */ /* 0x000fea0000300000 */
[----:B------:R-:W-:-:S04]  /*c440*/  HFMA2 R3, -RZ, RZ, 0, 0 ;  /* 0x00000000ff037431 */ /* 0x000fc800000001ff */
[----:B------:R-:W-:Y:S05]  /*c450*/  RET.REL.NODEC R2 `(_ZN7cutlass13device_kernelINS_4gemm6kernel13GemmUniversalIN4cute5tupleIJiiiiEEENS1_10collective13CollectiveMmaINS1_35MainloopSm100TmaUmmaWarpSpecializedILi14ELi2ELi2ENS5_IJNS4_1CILi1EEESB_SB_EEEEENS5_IJNSA_ILi128EEENSA_ILi256EEENSA_ILi32EEEEEENS_12float_e5m2_tENS5_IJlSB_lEEESI_SJ_NS4_8TiledMMAINS4_8MMA_AtomIJNS4_10MMA_TraitsINS4_19SM100_MMA_F8F6F4_SSEJSI_SI_fSE_SF_NS4_17integral_constantINS4_4UMMA5MajorELSQ_0EEESR_NSO_INSP_7ScaleInELSS_0EEEST_EEEEEENS4_6LayoutISC_NS5_IJNSA_ILi0EEESX_SX_EEEEENS5_IJNS4_10UnderscoreES10_S10_EEEEENS4_13SM90_TMA_LOADENS4_14ComposedLayoutINS4_7SwizzleILi1ELi4ELi3EEENS4_18smem_ptr_flag_bitsILi8EEENSW_INS5_IJNSA_ILi8EEESG_EEENS5_IJSG_SB_EEEEEEEvNS4_8identityES13_S1D_vS1E_EENS_8epilogue10collective18CollectiveEpilogueINS1G_23Sm100TmaWarpSpecializedILi4ELi2ELi64ELb0ELb0EEEJSH_NS5_IJNSW_ISE_SB_EENSW_INSA_ILi64EEESB_EEEEESI_SJ_SI_SJ_NS1G_6fusion15FusionCallbacksIS1K_NS1P_17LinearCombinationISI_fSI_fLNS_15FloatRoundStyleE2EEESH_S1O_JEEENS4_5SM1004TMEM4LOAD26SM100_TMEM_LOAD_32dp32b64xES13_NS14_INS15_ILi2ELi4ELi3EEES18_NSW_INS5_IJS19_S1M_EEENS5_IJS1M_SB_EEEEEEENS4_39AutoVectorizingCopyWithAssumedAlignmentILi128EEENS4_14SM90_TMA_STOREES23_S25_S25_EEEvvEEEEvNT_6ParamsE) ;  /* 0xffffff3802e87950 */ /* 0x000fea0003c3ffff */
        .weak           $__internal_1_$__cuda_sm10x_tcgen05_guardrail_trap_phase_invalid_during_alloc
        .type           $__internal_1_$__cuda_sm10x_tcgen05_guardrail_trap_phase_invalid_during_alloc,@function
        .size           $__internal_1_$__cuda_sm10x_tcgen05_guardrail_trap_phase_invalid_during_alloc,($__internal_2_$__cuda_sm10x_tcgen05_guardrail_trap_unallocated_columns_being_dealloced - $__internal_1_$__cuda_sm10x_tcgen05_guardrail_trap_phase_invalid_during_alloc)
$__internal_1_$__cuda_sm10x_tcgen05_guardrail_trap_phase_invalid_during_alloc:
[----:B------:R-:W-:Y:S05]  /*c460*/  BPT.TRAP 0x1 ;  /* 0x000000040000795c */ /* 0x000fea0000300000 */
[----:B------:R-:W-:-:S04]  /*c470*/  MOV R3, 0x0 ;  /* 0x0000000000037802 */ /* 0x000fc80000000f00 */
[----:B------:R-:W-:Y:S05]  /*c480*/  RET.REL.NODEC R2 `(_ZN7cutlass13device_kernelINS_4gemm6kernel13GemmUniversalIN4cute5tupleIJiiiiEEENS1_10collective13CollectiveMmaINS1_35MainloopSm100TmaUmmaWarpSpecializedILi14ELi2ELi2ENS5_IJNS4_1CILi1EEESB_SB_EEEEENS5_IJNSA_ILi128EEENSA_ILi256EEENSA_ILi32EEEEEENS_12float_e5m2_tENS5_IJlSB_lEEESI_SJ_NS4_8TiledMMAINS4_8MMA_AtomIJNS4_10MMA_TraitsINS4_19SM100_MMA_F8F6F4_SSEJSI_SI_fSE_SF_NS4_17integral_constantINS4_4UMMA5MajorELSQ_0EEESR_NSO_INSP_7ScaleInELSS_0EEEST_EEEEEENS4_6LayoutISC_NS5_IJNSA_ILi0EEESX_SX_EEEEENS5_IJNS4_10UnderscoreES10_S10_EEEEENS4_13SM90_TMA_LOADENS4_14ComposedLayoutINS4_7SwizzleILi1ELi4ELi3EEENS4_18smem_ptr_flag_bitsILi8EEENSW_INS5_IJNSA_ILi8EEESG_EEENS5_IJSG_SB_EEEEEEEvNS4_8identityES13_S1D_vS1E_EENS_8epilogue10collective18CollectiveEpilogueINS1G_23Sm100TmaWarpSpecializedILi4ELi2ELi64ELb0ELb0EEEJSH_NS5_IJNSW_ISE_SB_EENSW_INSA_ILi64EEESB_EEEEESI_SJ_SI_SJ_NS1G_6fusion15FusionCallbacksIS1K_NS1P_17LinearCombinationISI_fSI_fLNS_15FloatRoundStyleE2EEESH_S1O_JEEENS4_5SM1004TMEM4LOAD26SM100_TMEM_LOAD_32dp32b64xES13_NS14_INS15_ILi2ELi4ELi3EEES18_NSW_INS5_IJS19_S1M_EEENS5_IJS1M_SB_EEEEEEENS4_39AutoVectorizingCopyWithAssumedAlignmentILi128EEENS4_14SM90_TMA_STOREES23_S25_S25_EEEvvEEEEvNT_6ParamsE) ;  /* 0xffffff3802dc7950 */ /* 0x000fea0003c3ffff */
        .weak           $__internal_2_$__cuda_sm10x_tcgen05_guardrail_trap_unallocated_columns_being_dealloced
        .type           $__internal_2_$__cuda_sm10x_tcgen05_guardrail_trap_unallocated_columns_being_dealloced,@function
        .size           $__internal_2_$__cuda_sm10x_tcgen05_guardrail_trap_unallocated_columns_being_dealloced,(.L_x_198 - $__internal_2_$__cuda_sm10x_tcgen05_guardrail_trap_unallocated_columns_being_dealloced)
$__internal_2_$__cuda_sm10x_tcgen05_guardrail_trap_unallocated_columns_being_dealloced:
[----:B------:R-:W-:Y:S05]  /*c490*/  BPT.TRAP 0x1 ;  /* 0x000000040000795c */ /* 0x000fea0000300000 */
[----:B------:R-:W-:-:S04]  /*c4a0*/  HFMA2 R3, -RZ, RZ, 0, 0 ;  /* 0x00000000ff037431 */ /* 0x000fc800000001ff */
[----:B------:R-:W-:Y:S05]  /*c4b0*/  RET.REL.NODEC R2 `(_ZN7cutlass13device_kernelINS_4gemm6kernel13GemmUniversalIN4cute5tupleIJiiiiEEENS1_10collective13CollectiveMmaINS1_35MainloopSm100TmaUmmaWarpSpecializedILi14ELi2ELi2ENS5_IJNS4_1CILi1EEESB_SB_EEEEENS5_IJNSA_ILi128EEENSA_ILi256EEENSA_ILi32EEEEEENS_12float_e5m2_tENS5_IJlSB_lEEESI_SJ_NS4_8TiledMMAINS4_8MMA_AtomIJNS4_10MMA_TraitsINS4_19SM100_MMA_F8F6F4_SSEJSI_SI_fSE_SF_NS4_17integral_constantINS4_4UMMA5MajorELSQ_0EEESR_NSO_INSP_7ScaleInELSS_0EEEST_EEEEEENS4_6LayoutISC_NS5_IJNSA_ILi0EEESX_SX_EEEEENS5_IJNS4_10UnderscoreES10_S10_EEEEENS4_13SM90_TMA_LOADENS4_14ComposedLayoutINS4_7SwizzleILi1ELi4ELi3EEENS4_18smem_ptr_flag_bitsILi8EEENSW_INS5_IJNSA_ILi8EEESG_EEENS5_IJSG_SB_EEEEEEEvNS4_8identityES13_S1D_vS1E_EENS_8epilogue10collective18CollectiveEpilogueINS1G_23Sm100TmaWarpSpecializedILi4ELi2ELi64ELb0ELb0EEEJSH_NS5_IJNSW_ISE_SB_EENSW_INSA_ILi64EEESB_EEEEESI_SJ_SI_SJ_NS1G_6fusion15FusionCallbacksIS1K_NS1P_17LinearCombinationISI_fSI_fLNS_15FloatRoundStyleE2EEESH_S1O_JEEENS4_5SM1004TMEM4LOAD26SM100_TMEM_LOAD_32dp32b64xES13_NS14_INS15_ILi2ELi4ELi3EEES18_NSW_INS5_IJS19_S1M_EEENS5_IJS1M_SB_EEEEEEENS4_39AutoVectorizingCopyWithAssumedAlignmentILi128EEENS4_14SM90_TMA_STOREES23_S25_S25_EEEvvEEEEvNT_6ParamsE) ;  /* 0xffffff3802d07950 */ /* 0x000fea0003c3ffff */
.L_x_197:
[----:B------:R-:W-:-:S00]  /*c4c0*/  BRA `(.L_x_197) ;  /* 0xfffffffc00fc7947 */ /* 0x000fc0000383ffff */
[----:B------:R-:W-:-:S00]  /*c4d0*/  NOP ;  /* 0x0000000000007918 */ /* 0x000fc00000000000 */
        /* <DEDUP_REMOVED lines=10> */
.L_x_198:


//--------------------- .nv.global.init           --------------------------
	.section	.nv.global.init,"aw",@progbits
.nv.global.init:
	.type		$str$27,@object
	.size		$str$27,($str$28 - $str$27)
$str$27:
        /*0000*/ 	.byte	0x28, 0x61, 0x64, 0x64, 0x72, 0x65, 0x73, 0x73, 0x20, 0x26, 0x20, 0x6d, 0x61, 0x73, 0x6b, 0x29
        /*0010*/ 	.byte	0x20, 0x3d, 0x3d, 0x20, 0x30, 0x00
	.type		$str$28,@object
	.size		$str$28,($str$26 - $str$28)
$str$28:
        /*0016*/ 	.byte	0x2f, 0x74, 0x6d, 0x70, 0x2f, 0x63, 0x75, 0x74, 0x6c, 0x61, 0x73, 0x73, 0x5f, 0x73, 0x77, 0x65
        /*0026*/ 	.byte	0x65, 0x70, 0x5f, 0x73, 0x72, 0x63, 0x2f, 0x69, 0x6e, 0x63, 0x6c, 0x75, 0x64, 0x65, 0x2f, 0x63
        /*0036*/ 	.byte	0x75, 0x74, 0x65, 0x2f, 0x70, 0x6f, 0x69, 0x6e, 0x74, 0x65, 0x72, 0x5f, 0x66, 0x6c, 0x61, 0x67
        /*0046*/ 	.byte	0x67, 0x65, 0x64, 0x2e, 0x68, 0x70, 0x70, 0x00
	.type		$str$26,@object
	.size		$str$26,($str$25 - $str$26)
$str$26:
        /*004e*/ 	.byte	0x2f, 0x74, 0x6d, 0x70, 0x2f, 0x63, 0x75, 0x74, 0x6c, 0x61, 0x73, 0x73, 0x5f, 0x73, 0x77, 0x65
        /*005e*/ 	.byte	0x65, 0x70, 0x5f, 0x73, 0x72, 0x63, 0x2f, 0x69, 0x6e, 0x63, 0x6c, 0x75, 0x64, 0x65, 0x2f, 0x63
        /*006e*/ 	.byte	0x75, 0x74, 0x65, 0x2f, 0x61, 0x74, 0x6f, 0x6d, 0x2f, 0x63, 0x6f, 0x70, 0x79, 0x5f, 0x74, 0x72
        /*007e*/ 	.byte	0x61, 0x69, 0x74, 0x73, 0x5f, 0x73, 0x6d, 0x31, 0x30, 0x30, 0x2e, 0x68, 0x70, 0x70, 0x00
	.type		$str$25,@object
	.size		$str$25,(__unnamed_1 - $str$25)
$str$25:
        /*008d*/ 	.byte	0x28, 0x28, 0x75, 0x69, 0x6e, 0x74, 0x33, 0x32, 0x5f, 0x74, 0x28, 0x74, 0x68, 0x72, 0x65, 0x61
        /*009d*/ 	.byte	0x64, 0x49, 0x64, 0x78, 0x2e, 0x78, 0x29, 0x20, 0x2f, 0x20, 0x33, 0x32, 0x29, 0x20, 0x25, 0x20
        /*00ad*/ 	.byte	0x34, 0x29, 0x20, 0x3d, 0x3d, 0x20, 0x28, 0x28, 0x28, 0x74, 0x6d, 0x65, 0x6d, 0x5f, 0x61, 0x64
        /*00bd*/ 	.byte	0x64, 0x72, 0x20, 0x3e, 0x3e, 0x20, 0x31, 0x36, 0x29, 0x20, 0x2f, 0x20, 0x33, 0x32, 0x29, 0x20
        /*00cd*/ 	.byte	0x25, 0x20, 0x34, 0x29, 0x00
	.type		__unnamed_1,@object
	.size		__unnamed_1,(__unnamed_2 - __unnamed_1)
__unnamed_1:
        /*00d2*/ 	.byte	0x61, 0x75, 0x74, 0x6f, 0x20, 0x63, 0x75, 0x74, 0x65, 0x3a, 0x3a, 0x61, 0x73, 0x5f, 0x70, 0x6f
        /* <DEDUP_REMOVED lines=24> */
        /*0262*/ 	.byte	0x43, 0x3c, 0x38, 0x31, 0x39, 0x32, 0x3e, 0x3e, 0x3e, 0x3e, 0x5d, 0x00
	.type		__unnamed_2,@object
	.size		__unnamed_2,(__unnamed_3 - __unnamed_2)
__unnamed_2:
        /* <DEDUP_REMOVED lines=26> */
	.type		__unnamed_3,@object
	.size		__unnamed_3,(.L_3 - __unnamed_3)
__unnamed_3:
        /* <DEDUP_REMOVED lines=42> */
        /*06aa*/ 	.byte	0x3e, 0x3e, 0x3e, 0x3e, 0x5d, 0x00
.L_3:


//--------------------- .nv.shared._ZN7cutlass13device_kernelINS_4gemm6kernel13GemmUniversalIN4cute5tupleIJiiiiEEENS1_10collective13CollectiveMmaINS1_35MainloopSm100TmaUmmaWarpSpecializedILi14ELi2ELi2ENS5_IJNS4_1CILi1EEESB_SB_EEEEENS5_IJNSA_ILi128EEENSA_ILi256EEENSA_ILi32EEEEEENS_12float_e5m2_tENS5_IJlSB_lEEESI_SJ_NS4_8TiledMMAINS4_8MMA_AtomIJNS4_10MMA_TraitsINS4_19SM100_MMA_F8F6F4_SSEJSI_SI_fSE_SF_NS4_17integral_constantINS4_4UMMA5MajorELSQ_0EEESR_NSO_INSP_7ScaleInELSS_0EEEST_EEEEEENS4_6LayoutISC_NS5_IJNSA_ILi0EEESX_SX_EEEEENS5_IJNS4_10UnderscoreES10_S10_EEEEENS4_13SM90_TMA_LOADENS4_14ComposedLayoutINS4_7SwizzleILi1ELi4ELi3EEENS4_18smem_ptr_flag_bitsILi8EEENSW_INS5_IJNSA_ILi8EEESG_EEENS5_IJSG_SB_EEEEEEEvNS4_8identityES13_S1D_vS1E_EENS_8epilogue10collective18CollectiveEpilogueINS1G_23Sm100TmaWarpSpecializedILi4ELi2ELi64ELb0ELb0EEEJSH_NS5_IJNSW_ISE_SB_EENSW_INSA_ILi64EEESB_EEEEESI_SJ_SI_SJ_NS1G_6fusion15FusionCallbacksIS1K_NS1P_17LinearCombinationISI_fSI_fLNS_15FloatRoundStyleE2EEESH_S1O_JEEENS4_5SM1004TMEM4LOAD26SM100_TMEM_LOAD_32dp32b64xES13_NS14_INS15_ILi2ELi4ELi3EEES18_NSW_INS5_IJS19_S1M_EEENS5_IJS1M_SB_EEEEEEENS4_39AutoVectorizingCopyWithAssumedAlignmentILi128EEENS4_14SM90_TMA_STOREES23_S25_S25_EEEvvEEEEvNT_6ParamsE --------------------------
	.section	.nv.shared._ZN7cutlass13device_kernelINS_4gemm6kernel13GemmUniversalIN4cute5tupleIJiiiiEEENS1_10collective13CollectiveMmaINS1_35MainloopSm100TmaUmmaWarpSpecializedILi14ELi2ELi2ENS5_IJNS4_1CILi1EEESB_SB_EEEEENS5_IJNSA_ILi128EEENSA_ILi256EEENSA_ILi32EEEEEENS_12float_e5m2_tENS5_IJlSB_lEEESI_SJ_NS4_8TiledMMAINS4_8MMA_AtomIJNS4_10MMA_TraitsINS4_19SM100_MMA_F8F6F4_SSEJSI_SI_fSE_SF_NS4_17integral_constantINS4_4UMMA5MajorELSQ_0EEESR_NSO_INSP_7ScaleInELSS_0EEEST_EEEEEENS4_6LayoutISC_NS5_IJNSA_ILi0EEESX_SX_EEEEENS5_IJNS4_10UnderscoreES10_S10_EEEEENS4_13SM90_TMA_LOADENS4_14ComposedLayoutINS4_7SwizzleILi1ELi4ELi3EEENS4_18smem_ptr_flag_bitsILi8EEENSW_INS5_IJNSA_ILi8EEESG_EEENS5_IJSG_SB_EEEEEEEvNS4_8identityES13_S1D_vS1E_EENS_8epilogue10collective18CollectiveEpilogueINS1G_23Sm100TmaWarpSpecializedILi4ELi2ELi64ELb0ELb0EEEJSH_NS5_IJNSW_ISE_SB_EENSW_INSA_ILi64EEESB_EEEEESI_SJ_SI_SJ_NS1G_6fusion15FusionCallbacksIS1K_NS1P_17LinearCombinationISI_fSI_fLNS_15FloatRoundStyleE2EEESH_S1O_JEEENS4_5SM1004TMEM4LOAD26SM100_TMEM_LOAD_32dp32b64xES13_NS14_INS15_ILi2ELi4ELi3EEES18_NSW_INS5_IJS19_S1M_EEENS5_IJS1M_SB_EEEEEEENS4_39AutoVectorizingCopyWithAssumedAlignmentILi128EEENS4_14SM90_TMA_STOREES23_S25_S25_EEEvvEEEEvNT_6ParamsE,"aw",@nobits
	.sectionflags	@""
	.align	16
	.zero		1024


//--------------------- .nv.shared.reserved.0     --------------------------
	.section	.nv.shared.reserved.0,"aw",@nobits
	.weak		__nv_reservedSMEM_offset_0_alias
	.size		__nv_reservedSMEM_offset_0_alias, 0, 64
	.other		__nv_reservedSMEM_offset_0_alias,@"STO_CUDA_RESERVED_SHARED STV_DEFAULT"
__nv_reservedSMEM_offset_0_alias:
	.zero		0
.nv.shared.reserved.0:
	.zero		64
	.weak		__nv_reservedSMEM_tcgen05_partition
	.type		__nv_reservedSMEM_tcgen05_partition,@object
	.size		__nv_reservedSMEM_tcgen05_partition,(.L_0 - __nv_reservedSMEM_tcgen05_partition)
__nv_reservedSMEM_tcgen05_partition:
	.zero		32
.L_0:


//--------------------- .nv.global                --------------------------
	.section	.nv.global,"aw",@nobits
.nv.global:
	.type		_ZN40_INTERNAL_12fff1df_4_k_cu_4ece4ac1_376184cute1_E,@object
	.size		_ZN40_INTERNAL_12fff1df_4_k_cu_4ece4ac1_376184cute1_E,(_ZN40_INTERNAL_12fff1df_4_k_cu_4ece4ac1_376184cuda3std3__45__cpo6cbeginE - _ZN40_INTERNAL_12fff1df_4_k_cu_4ece4ac1_376184cute1_E)
_ZN40_INTERNAL_12fff1df_4_k_cu_4ece4ac1_376184cute1_E:
	.zero		1
	.type		_ZN40_INTERNAL_12fff1df_4_k_cu_4ece4ac1_376184cuda3std3__45__cpo6cbeginE,@object
	.size		_ZN40_INTERNAL_12fff1df_4_k_cu_4ece4ac1_376184cuda3std3__45__cpo6cbeginE,(_ZN40_INTERNAL_12fff1df_4_k_cu_4ece4ac1_376184cuda3std3__48in_placeE - _ZN40_INTERNAL_12fff1df_4_k_cu_4ece4ac1_376184cuda3std3__45__cpo6cbeginE)
_ZN40_INTERNAL_12fff1df_4_k_cu_4ece4ac1_376184cuda3std3__45__cpo6cbeginE:
	.zero		1
	.type		_ZN40_INTERNAL_12fff1df_4_k_cu_4ece4ac1_376184cuda3std3__48in_placeE,@object
	.size		_ZN40_INTERNAL_12fff1df_4_k_cu_4ece4ac1_376184cuda3std3__48in_placeE,(_ZN40_INTERNAL_12fff1df_4_k_cu_4ece4ac1_376184cuda3std6ranges3__45__cpo9iter_moveE - _ZN40_INTERNAL_12fff1df_4_k_cu_4ece4ac1_376184cuda3std3__48in_placeE)
_ZN40_INTERNAL_12fff1df_4_k_cu_4ece4ac1_376184cuda3std3__48in_placeE:
	.zero		1
	.type		_ZN40_INTERNAL_12fff1df_4_k_cu_4ece4ac1_376184cuda3std6ranges3__45__cpo9iter_moveE,@object
	.size		_ZN40_INTERNAL_12fff1df_4_k_cu_4ece4ac1_376184cuda3std6ranges3__45__cpo9iter_moveE,(_ZN40_INTERNAL_12fff1df_4_k_cu_4ece4ac1_376184cuda3std3__45__cpo5beginE - _ZN40_INTERNAL_12fff1df_4_k_cu_4ece4ac1_376184cuda3std6ranges3__45__cpo9iter_moveE)
_ZN40_INTERNAL_12fff1df_4_k_cu_4ece4ac1_376184cuda3std6ranges3__45__cpo9iter_moveE:
	.zero		1
	.type		_ZN40_INTERNAL_12fff1df_4_k_cu_4ece4ac1_376184cuda3std3__45__cpo5beginE,@object
	.size		_ZN40_INTERNAL_12fff1df_4_k_cu_4ece4ac1_376184cuda3std3__45__cpo5beginE,(_ZN40_INTERNAL_12fff1df_4_k_cu_4ece4ac1_376184cuda3std3__442_GLOBAL__N__12fff1df_4_k_cu_4ece4ac1_376186ignoreE - _ZN40_INTERNAL_12fff1df_4_k_cu_4ece4ac1_376184cuda3std3__45__cpo5beginE)
_ZN40_INTERNAL_12fff1df_4_k_cu_4ece4ac1_376184cuda3std3__45__cpo5beginE:
	.zero		1
	.type		_ZN40_INTERNAL_12fff1df_4_k_cu_4ece4ac1_376184cuda3std3__442_GLOBAL__N__12fff1df_4_k_cu_4ece4ac1_376186ignoreE,@object
	.size		_ZN40_INTERNAL_12fff1df_4_k_cu_4ece4ac1_376184cuda3std3__442_GLOBAL__N__12fff1df_4_k_cu_4ece4ac1_376186ignoreE,(_ZN40_INTERNAL_12fff1df_4_k_cu_4ece4ac1_376184cute7productE - _ZN40_INTERNAL_12fff1df_4_k_cu_4ece4ac1_376184cuda3std3__442_GLOBAL__N__12fff1df_4_k_cu_4ece4ac1_376186ignoreE)
_ZN40_INTERNAL_12fff1df_4_k_cu_4ece4ac1_376184cuda3std3__442_GLOBAL__N__12fff1df_4_k_cu_4ece4ac1_376186ignoreE:
	.zero		1
	.type		_ZN40_INTERNAL_12fff1df_4_k_cu_4ece4ac1_376184cute7productE,@object
	.size		_ZN40_INTERNAL_12fff1df_4_k_cu_4ece4ac1_376184cute7productE,(_ZN40_INTERNAL_12fff1df_4_k_cu_4ece4ac1_376184cuda3std3__45__cpo3endE - _ZN40_INTERNAL_12fff1df_4_k_cu_4ece4ac1_376184cute7productE)
_ZN40_INTERNAL_12fff1df_4_k_cu_4ece4ac1_376184cute7productE:
	.zero		1
	.type		_ZN40_INTERNAL_12fff1df_4_k_cu_4ece4ac1_376184cuda3std3__45__cpo3endE,@object
	.size		_ZN40_INTERNAL_12fff1df_4_k_cu_4ece4ac1_376184cuda3std3__45__cpo3endE,(_ZN40_INTERNAL_12fff1df_4_k_cu_4ece4ac1_376184cuda3std3__419piecewise_constructE - _ZN40_INTERNAL_12fff1df_4_k_cu_4ece4ac1_376184cuda3std3__45__cpo3endE)
_ZN40_INTERNAL_12fff1df_4_k_cu_4ece4ac1_376184cuda3std3__45__cpo3endE:
	.zero		1
	.type		_ZN40_INTERNAL_12fff1df_4_k_cu_4ece4ac1_376184cuda3std3__419piecewise_constructE,@object
	.size		_ZN40_INTERNAL_12fff1df_4_k_cu_4ece4ac1_376184cuda3std3__419piecewise_constructE,(_ZN40_INTERNAL_12fff1df_4_k_cu_4ece4ac1_376184cuda3std3__45__cpo4cendE - _ZN40_INTERNAL_12fff1df_4_k_cu_4ece4ac1_376184cuda3std3__419piecewise_constructE)
_ZN40_INTERNAL_12fff1df_4_k_cu_4ece4ac1_376184cuda3std3__419piecewise_constructE:
	.zero		1
	.type		_ZN40_INTERNAL_12fff1df_4_k_cu_4ece4ac1_376184cuda3std3__45__cpo4cendE,@object
	.size		_ZN40_INTERNAL_12fff1df_4_k_cu_4ece4ac1_376184cuda3std3__45__cpo4cendE,(_ZN40_INTERNAL_12fff1df_4_k_cu_4ece4ac1_376184cuda3std6ranges3__45__cpo4swapE - _ZN40_INTERNAL_12fff1df_4_k_cu_4ece4ac1_376184cuda3std3__45__cpo4cendE)
_ZN40_INTERNAL_12fff1df_4_k_cu_4ece4ac1_376184cuda3std3__45__cpo4cendE:
	.zero		1
	.type		_ZN40_INTERNAL_12fff1df_4_k_cu_4ece4ac1_376184cuda3std6ranges3__45__cpo4swapE,@object
	.size		_ZN40_INTERNAL_12fff1df_4_k_cu_4ece4ac1_376184cuda3std6ranges3__45__cpo4swapE,(.L_11 - _ZN40_INTERNAL_12fff1df_4_k_cu_4ece4ac1_376184cuda3std6ranges3__45__cpo4swapE)
_ZN40_INTERNAL_12fff1df_4_k_cu_4ece4ac1_376184cuda3std6ranges3__45__cpo4swapE:
	.zero		1
.L_11:


//--------------------- .nv.constant0._ZN7cutlass13device_kernelINS_4gemm6kernel13GemmUniversalIN4cute5tupleIJiiiiEEENS1_10collective13CollectiveMmaINS1_35MainloopSm100TmaUmmaWarpSpecializedILi14ELi2ELi2ENS5_IJNS4_1CILi1EEESB_SB_EEEEENS5_IJNSA_ILi128EEENSA_ILi256EEENSA_ILi32EEEEEENS_12float_e5m2_tENS5_IJlSB_lEEESI_SJ_NS4_8TiledMMAINS4_8MMA_AtomIJNS4_10MMA_TraitsINS4_19SM100_MMA_F8F6F4_SSEJSI_SI_fSE_SF_NS4_17integral_constantINS4_4UMMA5MajorELSQ_0EEESR_NSO_INSP_7ScaleInELSS_0EEEST_EEEEEENS4_6LayoutISC_NS5_IJNSA_ILi0EEESX_SX_EEEEENS5_IJNS4_10UnderscoreES10_S10_EEEEENS4_13SM90_TMA_LOADENS4_14ComposedLayoutINS4_7SwizzleILi1ELi4ELi3EEENS4_18smem_ptr_flag_bitsILi8EEENSW_INS5_IJNSA_ILi8EEESG_EEENS5_IJSG_SB_EEEEEEEvNS4_8identityES13_S1D_vS1E_EENS_8epilogue10collective18CollectiveEpilogueINS1G_23Sm100TmaWarpSpecializedILi4ELi2ELi64ELb0ELb0EEEJSH_NS5_IJNSW_ISE_SB_EENSW_INSA_ILi64EEESB_EEEEESI_SJ_SI_SJ_NS1G_6fusion15FusionCallbacksIS1K_NS1P_17LinearCombinationISI_fSI_fLNS_15FloatRoundStyleE2EEESH_S1O_JEEENS4_5SM1004TMEM4LOAD26SM100_TMEM_LOAD_32dp32b64xES13_NS14_INS15_ILi2ELi4ELi3EEES18_NSW_INS5_IJS19_S1M_EEENS5_IJS1M_SB_EEEEEEENS4_39AutoVectorizingCopyWithAssumedAlignmentILi128EEENS4_14SM90_TMA_STOREES23_S25_S25_EEEvvEEEEvNT_6ParamsE --------------------------
	.section	.nv.constant0._ZN7cutlass13device_kernelINS_4gemm6kernel13GemmUniversalIN4cute5tupleIJiiiiEEENS1_10collective13CollectiveMmaINS1_35MainloopSm100TmaUmmaWarpSpecializedILi14ELi2ELi2ENS5_IJNS4_1CILi1EEESB_SB_EEEEENS5_IJNSA_ILi128EEENSA_ILi256EEENSA_ILi32EEEEEENS_12float_e5m2_tENS5_IJlSB_lEEESI_SJ_NS4_8TiledMMAINS4_8MMA_AtomIJNS4_10MMA_TraitsINS4_19SM100_MMA_F8F6F4_SSEJSI_SI_fSE_SF_NS4_17integral_constantINS4_4UMMA5MajorELSQ_0EEESR_NSO_INSP_7ScaleInELSS_0EEEST_EEEEEENS4_6LayoutISC_NS5_IJNSA_ILi0EEESX_SX_EEEEENS5_IJNS4_10UnderscoreES10_S10_EEEEENS4_13SM90_TMA_LOADENS4_14ComposedLayoutINS4_7SwizzleILi1ELi4ELi3EEENS4_18smem_ptr_flag_bitsILi8EEENSW_INS5_IJNSA_ILi8EEESG_EEENS5_IJSG_SB_EEEEEEEvNS4_8identityES13_S1D_vS1E_EENS_8epilogue10collective18CollectiveEpilogueINS1G_23Sm100TmaWarpSpecializedILi4ELi2ELi64ELb0ELb0EEEJSH_NS5_IJNSW_ISE_SB_EENSW_INSA_ILi64EEESB_EEEEESI_SJ_SI_SJ_NS1G_6fusion15FusionCallbacksIS1K_NS1P_17LinearCombinationISI_fSI_fLNS_15FloatRoundStyleE2EEESH_S1O_JEEENS4_5SM1004TMEM4LOAD26SM100_TMEM_LOAD_32dp32b64xES13_NS14_INS15_ILi2ELi4ELi3EEES18_NSW_INS5_IJS19_S1M_EEENS5_IJS1M_SB_EEEEEEENS4_39AutoVectorizingCopyWithAssumedAlignmentILi128EEENS4_14SM90_TMA_STOREES23_S25_S25_EEEvvEEEEvNT_6ParamsE,"a",@progbits
	.sectionflags	@""
	.align	4
.nv.constant0._ZN7cutlass13device_kernelINS_4gemm6kernel13GemmUniversalIN4cute5tupleIJiiiiEEENS1_10collective13CollectiveMmaINS1_35MainloopSm100TmaUmmaWarpSpecializedILi14ELi2ELi2ENS5_IJNS4_1CILi1EEESB_SB_EEEEENS5_IJNSA_ILi128EEENSA_ILi256EEENSA_ILi32EEEEEENS_12float_e5m2_tENS5_IJlSB_lEEESI_SJ_NS4_8TiledMMAINS4_8MMA_AtomIJNS4_10MMA_TraitsINS4_19SM100_MMA_F8F6F4_SSEJSI_SI_fSE_SF_NS4_17integral_constantINS4_4UMMA5MajorELSQ_0EEESR_NSO_INSP_7ScaleInELSS_0EEEST_EEEEEENS4_6LayoutISC_NS5_IJNSA_ILi0EEESX_SX_EEEEENS5_IJNS4_10UnderscoreES10_S10_EEEEENS4_13SM90_TMA_LOADENS4_14ComposedLayoutINS4_7SwizzleILi1ELi4ELi3EEENS4_18smem_ptr_flag_bitsILi8EEENSW_INS5_IJNSA_ILi8EEESG_EEENS5_IJSG_SB_EEEEEEEvNS4_8identityES13_S1D_vS1E_EENS_8epilogue10collective18CollectiveEpilogueINS1G_23Sm100TmaWarpSpecializedILi4ELi2ELi64ELb0ELb0EEEJSH_NS5_IJNSW_ISE_SB_EENSW_INSA_ILi64EEESB_EEEEESI_SJ_SI_SJ_NS1G_6fusion15FusionCallbacksIS1K_NS1P_17LinearCombinationISI_fSI_fLNS_15FloatRoundStyleE2EEESH_S1O_JEEENS4_5SM1004TMEM4LOAD26SM100_TMEM_LOAD_32dp32b64xES13_NS14_INS15_ILi2ELi4ELi3EEES18_NSW_INS5_IJS19_S1M_EEENS5_IJS1M_SB_EEEEEEENS4_39AutoVectorizingCopyWithAssumedAlignmentILi128EEENS4_14SM90_TMA_STOREES23_S25_S25_EEEvvEEEEvNT_6ParamsE:
	.zero		2944


//--------------------- SYMBOLS --------------------------

	.type		.nv.reservedSmem.offset0,@object
	.size		.nv.reservedSmem.offset0,0x4
	.type		.nv.reservedSmem.cap,@object
	.size		.nv.reservedSmem.cap,0x4
	.type		__assertfail,@function
